//
// Generated by NVIDIA NVVM Compiler
//
// Compiler Build ID: CL-36424714
// Cuda compilation tools, release 13.0, V13.0.88
// Based on NVVM 20.0.0
//

.version 9.0
.target sm_100
.address_size 64

	// .globl	_Z12solverKernelPdPxS_S_S0_Pixx

.visible .entry _Z12solverKernelPdPxS_S_S0_Pixx(
	.param .u64 .ptr .align 1 _Z12solverKernelPdPxS_S_S0_Pixx_param_0,
	.param .u64 .ptr .align 1 _Z12solverKernelPdPxS_S_S0_Pixx_param_1,
	.param .u64 .ptr .align 1 _Z12solverKernelPdPxS_S_S0_Pixx_param_2,
	.param .u64 .ptr .align 1 _Z12solverKernelPdPxS_S_S0_Pixx_param_3,
	.param .u64 .ptr .align 1 _Z12solverKernelPdPxS_S_S0_Pixx_param_4,
	.param .u64 .ptr .align 1 _Z12solverKernelPdPxS_S_S0_Pixx_param_5,
	.param .u64 _Z12solverKernelPdPxS_S_S0_Pixx_param_6,
	.param .u64 _Z12solverKernelPdPxS_S_S0_Pixx_param_7
)
{
	.reg .pred 	%p<33>;
	.reg .b32 	%r<59>;
	.reg .b64 	%rd<149>;
	.reg .b64 	%fd<299>;

	ld.param.u64 	%rd82, [_Z12solverKernelPdPxS_S_S0_Pixx_param_0];
	ld.param.u64 	%rd88, [_Z12solverKernelPdPxS_S_S0_Pixx_param_1];
	ld.param.u64 	%rd89, [_Z12solverKernelPdPxS_S_S0_Pixx_param_3];
	ld.param.u64 	%rd84, [_Z12solverKernelPdPxS_S_S0_Pixx_param_4];
	ld.param.u64 	%rd85, [_Z12solverKernelPdPxS_S_S0_Pixx_param_5];
	ld.param.u64 	%rd86, [_Z12solverKernelPdPxS_S_S0_Pixx_param_6];
	ld.param.u64 	%rd87, [_Z12solverKernelPdPxS_S_S0_Pixx_param_7];
	cvta.to.global.u64 	%rd1, %rd89;
	cvta.to.global.u64 	%rd2, %rd88;
	mov.u32 	%r1, %ntid.x;
	mov.u32 	%r2, %nctaid.x;
	mul.lo.s32 	%r3, %r2, %r1;
	cvt.u64.u32 	%rd3, %r3;
	not.b64 	%rd90, %rd86;
	add.s64 	%rd91, %rd90, %rd3;
	add.s64 	%rd4, %rd91, %rd87;
	and.b64  	%rd92, %rd4, -4294967296;
	setp.ne.s64 	%p1, %rd92, 0;
	@%p1 bra 	$L__BB0_2;
	cvt.u32.u64 	%r4, %rd3;
	cvt.u32.u64 	%r5, %rd4;
	div.u32 	%r6, %r5, %r4;
	cvt.u64.u32 	%rd128, %r6;
	bra.uni 	$L__BB0_3;
$L__BB0_2:
	div.s64 	%rd128, %rd4, %rd3;
$L__BB0_3:
	mov.u32 	%r7, %ctaid.x;
	mov.u32 	%r8, %tid.x;
	mad.lo.s32 	%r9, %r7, %r1, %r8;
	cvt.s64.s32 	%rd93, %r9;
	mad.lo.s64 	%rd129, %rd128, %rd93, %rd86;
	add.s64 	%rd94, %rd129, %rd128;
	min.s64 	%rd9, %rd87, %rd94;
	setp.ge.s64 	%p2, %rd129, %rd9;
	@%p2 bra 	$L__BB0_38;
	cvta.to.global.u64 	%rd10, %rd82;
	cvta.to.global.u64 	%rd11, %rd85;
	cvta.to.global.u64 	%rd12, %rd84;
$L__BB0_5:
	ld.global.u64 	%rd14, [%rd2+72];
	or.b64  	%rd95, %rd129, %rd14;
	and.b64  	%rd96, %rd95, -4294967296;
	setp.ne.s64 	%p3, %rd96, 0;
	@%p3 bra 	$L__BB0_7;
	cvt.u32.u64 	%r10, %rd14;
	cvt.u32.u64 	%r11, %rd129;
	div.u32 	%r12, %r11, %r10;
	mul.lo.s32 	%r13, %r12, %r10;
	sub.s32 	%r14, %r11, %r13;
	cvt.u64.u32 	%rd130, %r12;
	cvt.u64.u32 	%rd131, %r14;
	bra.uni 	$L__BB0_8;
$L__BB0_7:
	div.s64 	%rd130, %rd129, %rd14;
	mul.lo.s64 	%rd97, %rd130, %rd14;
	sub.s64 	%rd131, %rd129, %rd97;
$L__BB0_8:
	ld.global.f64 	%fd10, [%rd1+216];
	cvt.rn.f64.s64 	%fd11, %rd131;
	ld.global.f64 	%fd12, [%rd1+232];
	fma.rn.f64 	%fd1, %fd12, %fd11, %fd10;
	ld.global.u64 	%rd21, [%rd2+64];
	or.b64  	%rd98, %rd130, %rd21;
	and.b64  	%rd99, %rd98, -4294967296;
	setp.ne.s64 	%p4, %rd99, 0;
	@%p4 bra 	$L__BB0_10;
	cvt.u32.u64 	%r15, %rd21;
	cvt.u32.u64 	%r16, %rd130;
	div.u32 	%r17, %r16, %r15;
	mul.lo.s32 	%r18, %r17, %r15;
	sub.s32 	%r19, %r16, %r18;
	cvt.u64.u32 	%rd132, %r17;
	cvt.u64.u32 	%rd133, %r19;
	bra.uni 	$L__BB0_11;
$L__BB0_10:
	div.s64 	%rd132, %rd130, %rd21;
	mul.lo.s64 	%rd100, %rd132, %rd21;
	sub.s64 	%rd133, %rd130, %rd100;
$L__BB0_11:
	ld.global.f64 	%fd13, [%rd1+192];
	cvt.rn.f64.s64 	%fd14, %rd133;
	ld.global.f64 	%fd15, [%rd1+208];
	fma.rn.f64 	%fd2, %fd15, %fd14, %fd13;
	ld.global.u64 	%rd28, [%rd2+56];
	or.b64  	%rd101, %rd132, %rd28;
	and.b64  	%rd102, %rd101, -4294967296;
	setp.ne.s64 	%p5, %rd102, 0;
	@%p5 bra 	$L__BB0_13;
	cvt.u32.u64 	%r20, %rd28;
	cvt.u32.u64 	%r21, %rd132;
	div.u32 	%r22, %r21, %r20;
	mul.lo.s32 	%r23, %r22, %r20;
	sub.s32 	%r24, %r21, %r23;
	cvt.u64.u32 	%rd134, %r22;
	cvt.u64.u32 	%rd135, %r24;
	bra.uni 	$L__BB0_14;
$L__BB0_13:
	div.s64 	%rd134, %rd132, %rd28;
	mul.lo.s64 	%rd103, %rd134, %rd28;
	sub.s64 	%rd135, %rd132, %rd103;
$L__BB0_14:
	ld.global.f64 	%fd16, [%rd1+168];
	cvt.rn.f64.s64 	%fd17, %rd135;
	ld.global.f64 	%fd18, [%rd1+184];
	fma.rn.f64 	%fd3, %fd18, %fd17, %fd16;
	ld.global.u64 	%rd35, [%rd2+48];
	or.b64  	%rd104, %rd134, %rd35;
	and.b64  	%rd105, %rd104, -4294967296;
	setp.ne.s64 	%p6, %rd105, 0;
	@%p6 bra 	$L__BB0_16;
	cvt.u32.u64 	%r25, %rd35;
	cvt.u32.u64 	%r26, %rd134;
	div.u32 	%r27, %r26, %r25;
	mul.lo.s32 	%r28, %r27, %r25;
	sub.s32 	%r29, %r26, %r28;
	cvt.u64.u32 	%rd136, %r27;
	cvt.u64.u32 	%rd137, %r29;
	bra.uni 	$L__BB0_17;
$L__BB0_16:
	div.s64 	%rd136, %rd134, %rd35;
	mul.lo.s64 	%rd106, %rd136, %rd35;
	sub.s64 	%rd137, %rd134, %rd106;
$L__BB0_17:
	ld.global.f64 	%fd19, [%rd1+144];
	cvt.rn.f64.s64 	%fd20, %rd137;
	ld.global.f64 	%fd21, [%rd1+160];
	fma.rn.f64 	%fd4, %fd21, %fd20, %fd19;
	ld.global.u64 	%rd42, [%rd2+40];
	or.b64  	%rd107, %rd136, %rd42;
	and.b64  	%rd108, %rd107, -4294967296;
	setp.ne.s64 	%p7, %rd108, 0;
	@%p7 bra 	$L__BB0_19;
	cvt.u32.u64 	%r30, %rd42;
	cvt.u32.u64 	%r31, %rd136;
	div.u32 	%r32, %r31, %r30;
	mul.lo.s32 	%r33, %r32, %r30;
	sub.s32 	%r34, %r31, %r33;
	cvt.u64.u32 	%rd138, %r32;
	cvt.u64.u32 	%rd139, %r34;
	bra.uni 	$L__BB0_20;
$L__BB0_19:
	div.s64 	%rd138, %rd136, %rd42;
	mul.lo.s64 	%rd109, %rd138, %rd42;
	sub.s64 	%rd139, %rd136, %rd109;
$L__BB0_20:
	ld.global.f64 	%fd22, [%rd1+120];
	cvt.rn.f64.s64 	%fd23, %rd139;
	ld.global.f64 	%fd24, [%rd1+136];
	fma.rn.f64 	%fd5, %fd24, %fd23, %fd22;
	ld.global.u64 	%rd49, [%rd2+32];
	or.b64  	%rd110, %rd138, %rd49;
	and.b64  	%rd111, %rd110, -4294967296;
	setp.ne.s64 	%p8, %rd111, 0;
	@%p8 bra 	$L__BB0_22;
	cvt.u32.u64 	%r35, %rd49;
	cvt.u32.u64 	%r36, %rd138;
	div.u32 	%r37, %r36, %r35;
	mul.lo.s32 	%r38, %r37, %r35;
	sub.s32 	%r39, %r36, %r38;
	cvt.u64.u32 	%rd140, %r37;
	cvt.u64.u32 	%rd141, %r39;
	bra.uni 	$L__BB0_23;
$L__BB0_22:
	div.s64 	%rd140, %rd138, %rd49;
	mul.lo.s64 	%rd112, %rd140, %rd49;
	sub.s64 	%rd141, %rd138, %rd112;
$L__BB0_23:
	ld.global.f64 	%fd25, [%rd1+96];
	cvt.rn.f64.s64 	%fd26, %rd141;
	ld.global.f64 	%fd27, [%rd1+112];
	fma.rn.f64 	%fd6, %fd27, %fd26, %fd25;
	ld.global.u64 	%rd56, [%rd2+24];
	or.b64  	%rd113, %rd140, %rd56;
	and.b64  	%rd114, %rd113, -4294967296;
	setp.ne.s64 	%p9, %rd114, 0;
	@%p9 bra 	$L__BB0_25;
	cvt.u32.u64 	%r40, %rd56;
	cvt.u32.u64 	%r41, %rd140;
	div.u32 	%r42, %r41, %r40;
	mul.lo.s32 	%r43, %r42, %r40;
	sub.s32 	%r44, %r41, %r43;
	cvt.u64.u32 	%rd142, %r42;
	cvt.u64.u32 	%rd143, %r44;
	bra.uni 	$L__BB0_26;
$L__BB0_25:
	div.s64 	%rd142, %rd140, %rd56;
	mul.lo.s64 	%rd115, %rd142, %rd56;
	sub.s64 	%rd143, %rd140, %rd115;
$L__BB0_26:
	ld.global.f64 	%fd28, [%rd1+72];
	cvt.rn.f64.s64 	%fd29, %rd143;
	ld.global.f64 	%fd30, [%rd1+88];
	fma.rn.f64 	%fd7, %fd30, %fd29, %fd28;
	ld.global.u64 	%rd63, [%rd2+16];
	or.b64  	%rd116, %rd142, %rd63;
	and.b64  	%rd117, %rd116, -4294967296;
	setp.ne.s64 	%p10, %rd117, 0;
	@%p10 bra 	$L__BB0_28;
	cvt.u32.u64 	%r45, %rd63;
	cvt.u32.u64 	%r46, %rd142;
	div.u32 	%r47, %r46, %r45;
	mul.lo.s32 	%r48, %r47, %r45;
	sub.s32 	%r49, %r46, %r48;
	cvt.u64.u32 	%rd144, %r47;
	cvt.u64.u32 	%rd145, %r49;
	bra.uni 	$L__BB0_29;
$L__BB0_28:
	div.s64 	%rd144, %rd142, %rd63;
	mul.lo.s64 	%rd118, %rd144, %rd63;
	sub.s64 	%rd145, %rd142, %rd118;
$L__BB0_29:
	ld.global.f64 	%fd31, [%rd1+48];
	cvt.rn.f64.s64 	%fd32, %rd145;
	ld.global.f64 	%fd33, [%rd1+64];
	fma.rn.f64 	%fd8, %fd33, %fd32, %fd31;
	ld.global.u64 	%rd70, [%rd2+8];
	or.b64  	%rd119, %rd144, %rd70;
	and.b64  	%rd120, %rd119, -4294967296;
	setp.ne.s64 	%p11, %rd120, 0;
	@%p11 bra 	$L__BB0_31;
	cvt.u32.u64 	%r50, %rd70;
	cvt.u32.u64 	%r51, %rd144;
	div.u32 	%r52, %r51, %r50;
	mul.lo.s32 	%r53, %r52, %r50;
	sub.s32 	%r54, %r51, %r53;
	cvt.u64.u32 	%rd146, %r52;
	cvt.u64.u32 	%rd147, %r54;
	bra.uni 	$L__BB0_32;
$L__BB0_31:
	div.s64 	%rd146, %rd144, %rd70;
	mul.lo.s64 	%rd121, %rd146, %rd70;
	sub.s64 	%rd147, %rd144, %rd121;
$L__BB0_32:
	ld.global.f64 	%fd34, [%rd1+24];
	cvt.rn.f64.s64 	%fd35, %rd147;
	ld.global.f64 	%fd36, [%rd1+40];
	fma.rn.f64 	%fd9, %fd36, %fd35, %fd34;
	ld.global.u64 	%rd77, [%rd2];
	or.b64  	%rd122, %rd146, %rd77;
	and.b64  	%rd123, %rd122, -4294967296;
	setp.ne.s64 	%p12, %rd123, 0;
	@%p12 bra 	$L__BB0_34;
	cvt.u32.u64 	%r55, %rd77;
	cvt.u32.u64 	%r56, %rd146;
	rem.u32 	%r57, %r56, %r55;
	cvt.u64.u32 	%rd148, %r57;
	bra.uni 	$L__BB0_35;
$L__BB0_34:
	rem.s64 	%rd148, %rd146, %rd77;
$L__BB0_35:
	ld.param.u64 	%rd127, [_Z12solverKernelPdPxS_S_S0_Pixx_param_2];
	ld.global.f64 	%fd37, [%rd1];
	cvt.rn.f64.s64 	%fd38, %rd148;
	ld.global.f64 	%fd39, [%rd1+16];
	fma.rn.f64 	%fd40, %fd39, %fd38, %fd37;
	cvta.to.global.u64 	%rd124, %rd127;
	ld.global.f64 	%fd41, [%rd124];
	fma.rn.f64 	%fd42, %fd41, %fd40, 0d0000000000000000;
	ld.global.f64 	%fd43, [%rd124+8];
	fma.rn.f64 	%fd44, %fd43, %fd9, %fd42;
	ld.global.f64 	%fd45, [%rd124+16];
	fma.rn.f64 	%fd46, %fd45, %fd8, %fd44;
	ld.global.f64 	%fd47, [%rd124+24];
	fma.rn.f64 	%fd48, %fd47, %fd7, %fd46;
	ld.global.f64 	%fd49, [%rd124+32];
	fma.rn.f64 	%fd50, %fd49, %fd6, %fd48;
	ld.global.f64 	%fd51, [%rd124+40];
	fma.rn.f64 	%fd52, %fd51, %fd5, %fd50;
	ld.global.f64 	%fd53, [%rd124+48];
	fma.rn.f64 	%fd54, %fd53, %fd4, %fd52;
	ld.global.f64 	%fd55, [%rd124+56];
	fma.rn.f64 	%fd56, %fd55, %fd3, %fd54;
	ld.global.f64 	%fd57, [%rd124+64];
	fma.rn.f64 	%fd58, %fd57, %fd2, %fd56;
	ld.global.f64 	%fd59, [%rd124+72];
	fma.rn.f64 	%fd60, %fd59, %fd1, %fd58;
	ld.global.f64 	%fd61, [%rd124+80];
	sub.f64 	%fd62, %fd60, %fd61;
	abs.f64 	%fd63, %fd62;
	ld.global.f64 	%fd65, [%rd10];
	setp.gtu.f64 	%p13, %fd63, %fd65;
	ld.global.f64 	%fd67, [%rd124+96];
	fma.rn.f64 	%fd68, %fd67, %fd40, 0d0000000000000000;
	ld.global.f64 	%fd69, [%rd124+104];
	fma.rn.f64 	%fd70, %fd69, %fd9, %fd68;
	ld.global.f64 	%fd71, [%rd124+112];
	fma.rn.f64 	%fd72, %fd71, %fd8, %fd70;
	ld.global.f64 	%fd73, [%rd124+120];
	fma.rn.f64 	%fd74, %fd73, %fd7, %fd72;
	ld.global.f64 	%fd75, [%rd124+128];
	fma.rn.f64 	%fd76, %fd75, %fd6, %fd74;
	ld.global.f64 	%fd77, [%rd124+136];
	fma.rn.f64 	%fd78, %fd77, %fd5, %fd76;
	ld.global.f64 	%fd79, [%rd124+144];
	fma.rn.f64 	%fd80, %fd79, %fd4, %fd78;
	ld.global.f64 	%fd81, [%rd124+152];
	fma.rn.f64 	%fd82, %fd81, %fd3, %fd80;
	ld.global.f64 	%fd83, [%rd124+160];
	fma.rn.f64 	%fd84, %fd83, %fd2, %fd82;
	ld.global.f64 	%fd85, [%rd124+168];
	fma.rn.f64 	%fd86, %fd85, %fd1, %fd84;
	ld.global.f64 	%fd87, [%rd124+176];
	sub.f64 	%fd88, %fd86, %fd87;
	abs.f64 	%fd89, %fd88;
	ld.global.f64 	%fd91, [%rd10+8];
	setp.gtu.f64 	%p14, %fd89, %fd91;
	ld.global.f64 	%fd93, [%rd124+192];
	fma.rn.f64 	%fd94, %fd93, %fd40, 0d0000000000000000;
	ld.global.f64 	%fd95, [%rd124+200];
	fma.rn.f64 	%fd96, %fd95, %fd9, %fd94;
	ld.global.f64 	%fd97, [%rd124+208];
	fma.rn.f64 	%fd98, %fd97, %fd8, %fd96;
	ld.global.f64 	%fd99, [%rd124+216];
	fma.rn.f64 	%fd100, %fd99, %fd7, %fd98;
	ld.global.f64 	%fd101, [%rd124+224];
	fma.rn.f64 	%fd102, %fd101, %fd6, %fd100;
	ld.global.f64 	%fd103, [%rd124+232];
	fma.rn.f64 	%fd104, %fd103, %fd5, %fd102;
	ld.global.f64 	%fd105, [%rd124+240];
	fma.rn.f64 	%fd106, %fd105, %fd4, %fd104;
	ld.global.f64 	%fd107, [%rd124+248];
	fma.rn.f64 	%fd108, %fd107, %fd3, %fd106;
	ld.global.f64 	%fd109, [%rd124+256];
	fma.rn.f64 	%fd110, %fd109, %fd2, %fd108;
	ld.global.f64 	%fd111, [%rd124+264];
	fma.rn.f64 	%fd112, %fd111, %fd1, %fd110;
	ld.global.f64 	%fd113, [%rd124+272];
	sub.f64 	%fd114, %fd112, %fd113;
	abs.f64 	%fd115, %fd114;
	ld.global.f64 	%fd117, [%rd10+16];
	setp.gtu.f64 	%p15, %fd115, %fd117;
	ld.global.f64 	%fd119, [%rd124+288];
	fma.rn.f64 	%fd120, %fd119, %fd40, 0d0000000000000000;
	ld.global.f64 	%fd121, [%rd124+296];
	fma.rn.f64 	%fd122, %fd121, %fd9, %fd120;
	ld.global.f64 	%fd123, [%rd124+304];
	fma.rn.f64 	%fd124, %fd123, %fd8, %fd122;
	ld.global.f64 	%fd125, [%rd124+312];
	fma.rn.f64 	%fd126, %fd125, %fd7, %fd124;
	ld.global.f64 	%fd127, [%rd124+320];
	fma.rn.f64 	%fd128, %fd127, %fd6, %fd126;
	ld.global.f64 	%fd129, [%rd124+328];
	fma.rn.f64 	%fd130, %fd129, %fd5, %fd128;
	ld.global.f64 	%fd131, [%rd124+336];
	fma.rn.f64 	%fd132, %fd131, %fd4, %fd130;
	ld.global.f64 	%fd133, [%rd124+344];
	fma.rn.f64 	%fd134, %fd133, %fd3, %fd132;
	ld.global.f64 	%fd135, [%rd124+352];
	fma.rn.f64 	%fd136, %fd135, %fd2, %fd134;
	ld.global.f64 	%fd137, [%rd124+360];
	fma.rn.f64 	%fd138, %fd137, %fd1, %fd136;
	ld.global.f64 	%fd139, [%rd124+368];
	sub.f64 	%fd140, %fd138, %fd139;
	abs.f64 	%fd141, %fd140;
	ld.global.f64 	%fd143, [%rd10+24];
	setp.gtu.f64 	%p16, %fd141, %fd143;
	ld.global.f64 	%fd145, [%rd124+384];
	fma.rn.f64 	%fd146, %fd145, %fd40, 0d0000000000000000;
	ld.global.f64 	%fd147, [%rd124+392];
	fma.rn.f64 	%fd148, %fd147, %fd9, %fd146;
	ld.global.f64 	%fd149, [%rd124+400];
	fma.rn.f64 	%fd150, %fd149, %fd8, %fd148;
	ld.global.f64 	%fd151, [%rd124+408];
	fma.rn.f64 	%fd152, %fd151, %fd7, %fd150;
	ld.global.f64 	%fd153, [%rd124+416];
	fma.rn.f64 	%fd154, %fd153, %fd6, %fd152;
	ld.global.f64 	%fd155, [%rd124+424];
	fma.rn.f64 	%fd156, %fd155, %fd5, %fd154;
	ld.global.f64 	%fd157, [%rd124+432];
	fma.rn.f64 	%fd158, %fd157, %fd4, %fd156;
	ld.global.f64 	%fd159, [%rd124+440];
	fma.rn.f64 	%fd160, %fd159, %fd3, %fd158;
	ld.global.f64 	%fd161, [%rd124+448];
	fma.rn.f64 	%fd162, %fd161, %fd2, %fd160;
	ld.global.f64 	%fd163, [%rd124+456];
	fma.rn.f64 	%fd164, %fd163, %fd1, %fd162;
	ld.global.f64 	%fd165, [%rd124+464];
	sub.f64 	%fd166, %fd164, %fd165;
	abs.f64 	%fd167, %fd166;
	ld.global.f64 	%fd169, [%rd10+32];
	setp.gtu.f64 	%p17, %fd167, %fd169;
	ld.global.f64 	%fd171, [%rd124+480];
	fma.rn.f64 	%fd172, %fd171, %fd40, 0d0000000000000000;
	ld.global.f64 	%fd173, [%rd124+488];
	fma.rn.f64 	%fd174, %fd173, %fd9, %fd172;
	ld.global.f64 	%fd175, [%rd124+496];
	fma.rn.f64 	%fd176, %fd175, %fd8, %fd174;
	ld.global.f64 	%fd177, [%rd124+504];
	fma.rn.f64 	%fd178, %fd177, %fd7, %fd176;
	ld.global.f64 	%fd179, [%rd124+512];
	fma.rn.f64 	%fd180, %fd179, %fd6, %fd178;
	ld.global.f64 	%fd181, [%rd124+520];
	fma.rn.f64 	%fd182, %fd181, %fd5, %fd180;
	ld.global.f64 	%fd183, [%rd124+528];
	fma.rn.f64 	%fd184, %fd183, %fd4, %fd182;
	ld.global.f64 	%fd185, [%rd124+536];
	fma.rn.f64 	%fd186, %fd185, %fd3, %fd184;
	ld.global.f64 	%fd187, [%rd124+544];
	fma.rn.f64 	%fd188, %fd187, %fd2, %fd186;
	ld.global.f64 	%fd189, [%rd124+552];
	fma.rn.f64 	%fd190, %fd189, %fd1, %fd188;
	ld.global.f64 	%fd191, [%rd124+560];
	sub.f64 	%fd192, %fd190, %fd191;
	abs.f64 	%fd193, %fd192;
	ld.global.f64 	%fd195, [%rd10+40];
	setp.gtu.f64 	%p18, %fd193, %fd195;
	ld.global.f64 	%fd197, [%rd124+576];
	fma.rn.f64 	%fd198, %fd197, %fd40, 0d0000000000000000;
	ld.global.f64 	%fd199, [%rd124+584];
	fma.rn.f64 	%fd200, %fd199, %fd9, %fd198;
	ld.global.f64 	%fd201, [%rd124+592];
	fma.rn.f64 	%fd202, %fd201, %fd8, %fd200;
	ld.global.f64 	%fd203, [%rd124+600];
	fma.rn.f64 	%fd204, %fd203, %fd7, %fd202;
	ld.global.f64 	%fd205, [%rd124+608];
	fma.rn.f64 	%fd206, %fd205, %fd6, %fd204;
	ld.global.f64 	%fd207, [%rd124+616];
	fma.rn.f64 	%fd208, %fd207, %fd5, %fd206;
	ld.global.f64 	%fd209, [%rd124+624];
	fma.rn.f64 	%fd210, %fd209, %fd4, %fd208;
	ld.global.f64 	%fd211, [%rd124+632];
	fma.rn.f64 	%fd212, %fd211, %fd3, %fd210;
	ld.global.f64 	%fd213, [%rd124+640];
	fma.rn.f64 	%fd214, %fd213, %fd2, %fd212;
	ld.global.f64 	%fd215, [%rd124+648];
	fma.rn.f64 	%fd216, %fd215, %fd1, %fd214;
	ld.global.f64 	%fd217, [%rd124+656];
	sub.f64 	%fd218, %fd216, %fd217;
	abs.f64 	%fd219, %fd218;
	ld.global.f64 	%fd221, [%rd10+48];
	setp.gtu.f64 	%p19, %fd219, %fd221;
	ld.global.f64 	%fd223, [%rd124+672];
	fma.rn.f64 	%fd224, %fd223, %fd40, 0d0000000000000000;
	ld.global.f64 	%fd225, [%rd124+680];
	fma.rn.f64 	%fd226, %fd225, %fd9, %fd224;
	ld.global.f64 	%fd227, [%rd124+688];
	fma.rn.f64 	%fd228, %fd227, %fd8, %fd226;
	ld.global.f64 	%fd229, [%rd124+696];
	fma.rn.f64 	%fd230, %fd229, %fd7, %fd228;
	ld.global.f64 	%fd231, [%rd124+704];
	fma.rn.f64 	%fd232, %fd231, %fd6, %fd230;
	ld.global.f64 	%fd233, [%rd124+712];
	fma.rn.f64 	%fd234, %fd233, %fd5, %fd232;
	ld.global.f64 	%fd235, [%rd124+720];
	fma.rn.f64 	%fd236, %fd235, %fd4, %fd234;
	ld.global.f64 	%fd237, [%rd124+728];
	fma.rn.f64 	%fd238, %fd237, %fd3, %fd236;
	ld.global.f64 	%fd239, [%rd124+736];
	fma.rn.f64 	%fd240, %fd239, %fd2, %fd238;
	ld.global.f64 	%fd241, [%rd124+744];
	fma.rn.f64 	%fd242, %fd241, %fd1, %fd240;
	ld.global.f64 	%fd243, [%rd124+752];
	sub.f64 	%fd244, %fd242, %fd243;
	abs.f64 	%fd245, %fd244;
	ld.global.f64 	%fd247, [%rd10+56];
	setp.gtu.f64 	%p20, %fd245, %fd247;
	ld.global.f64 	%fd249, [%rd124+768];
	fma.rn.f64 	%fd250, %fd249, %fd40, 0d0000000000000000;
	ld.global.f64 	%fd251, [%rd124+776];
	fma.rn.f64 	%fd252, %fd251, %fd9, %fd250;
	ld.global.f64 	%fd253, [%rd124+784];
	fma.rn.f64 	%fd254, %fd253, %fd8, %fd252;
	ld.global.f64 	%fd255, [%rd124+792];
	fma.rn.f64 	%fd256, %fd255, %fd7, %fd254;
	ld.global.f64 	%fd257, [%rd124+800];
	fma.rn.f64 	%fd258, %fd257, %fd6, %fd256;
	ld.global.f64 	%fd259, [%rd124+808];
	fma.rn.f64 	%fd260, %fd259, %fd5, %fd258;
	ld.global.f64 	%fd261, [%rd124+816];
	fma.rn.f64 	%fd262, %fd261, %fd4, %fd260;
	ld.global.f64 	%fd263, [%rd124+824];
	fma.rn.f64 	%fd264, %fd263, %fd3, %fd262;
	ld.global.f64 	%fd265, [%rd124+832];
	fma.rn.f64 	%fd266, %fd265, %fd2, %fd264;
	ld.global.f64 	%fd267, [%rd124+840];
	fma.rn.f64 	%fd268, %fd267, %fd1, %fd266;
	ld.global.f64 	%fd269, [%rd124+848];
	sub.f64 	%fd270, %fd268, %fd269;
	abs.f64 	%fd271, %fd270;
	ld.global.f64 	%fd273, [%rd10+64];
	setp.gtu.f64 	%p21, %fd271, %fd273;
	ld.global.f64 	%fd275, [%rd124+864];
	fma.rn.f64 	%fd276, %fd275, %fd40, 0d0000000000000000;
	ld.global.f64 	%fd277, [%rd124+872];
	fma.rn.f64 	%fd278, %fd277, %fd9, %fd276;
	ld.global.f64 	%fd279, [%rd124+880];
	fma.rn.f64 	%fd280, %fd279, %fd8, %fd278;
	ld.global.f64 	%fd281, [%rd124+888];
	fma.rn.f64 	%fd282, %fd281, %fd7, %fd280;
	ld.global.f64 	%fd283, [%rd124+896];
	fma.rn.f64 	%fd284, %fd283, %fd6, %fd282;
	ld.global.f64 	%fd285, [%rd124+904];
	fma.rn.f64 	%fd286, %fd285, %fd5, %fd284;
	ld.global.f64 	%fd287, [%rd124+912];
	fma.rn.f64 	%fd288, %fd287, %fd4, %fd286;
	ld.global.f64 	%fd289, [%rd124+920];
	fma.rn.f64 	%fd290, %fd289, %fd3, %fd288;
	ld.global.f64 	%fd291, [%rd124+928];
	fma.rn.f64 	%fd292, %fd291, %fd2, %fd290;
	ld.global.f64 	%fd293, [%rd124+936];
	fma.rn.f64 	%fd294, %fd293, %fd1, %fd292;
	ld.global.f64 	%fd295, [%rd124+944];
	sub.f64 	%fd296, %fd294, %fd295;
	abs.f64 	%fd297, %fd296;
	ld.global.f64 	%fd298, [%rd10+72];
	setp.gtu.f64 	%p22, %fd297, %fd298;
	or.pred  	%p23, %p22, %p21;
	or.pred  	%p24, %p23, %p20;
	or.pred  	%p25, %p24, %p19;
	or.pred  	%p26, %p25, %p18;
	or.pred  	%p27, %p26, %p17;
	or.pred  	%p28, %p27, %p16;
	or.pred  	%p29, %p28, %p15;
	or.pred  	%p30, %p29, %p14;
	or.pred  	%p31, %p30, %p13;
	@%p31 bra 	$L__BB0_37;
	atom.global.add.u32 	%r58, [%rd11], 1;
	mul.wide.s32 	%rd125, %r58, 8;
	add.s64 	%rd126, %rd12, %rd125;
	st.global.u64 	[%rd126], %rd129;
$L__BB0_37:
	add.s64 	%rd129, %rd129, 1;
	setp.lt.s64 	%p32, %rd129, %rd9;
	@%p32 bra 	$L__BB0_5;
$L__BB0_38:
	ret;

}


// ===== COMPILED SASS (sm_100) =====

	.target	sm_100

	.elftype	@"ET_EXEC"


//--------------------- .note.nv.tkinfo           --------------------------
	.section	.note.nv.tkinfo,"",@"SHT_NOTE"
	.sectionflags	@"SHF_NOTE_NV_TKINFO"
	.tkinfo
        /*0018*/ 	.word	0x00000002
        /*0030*/ 	.string	""
        /*0030*/ 	.string	"ptxas"
        /*0030*/ 	.string	"Cuda compilation tools, release 13.0, V13.0.88"
        /*0030*/ 	.string	"Build cuda_13.0.r13.0/compiler.36424714_0"
        /*0030*/ 	.string	"-arch sm_100 -m 64 "



//--------------------- .note.nv.cuinfo           --------------------------
	.section	.note.nv.cuinfo,"",@"SHT_NOTE"
	.sectionflags	@"SHF_NOTE_NV_CUINFO"
        /*0018*/ 	.short	0x0002
        /*001a*/ 	.short	0x0064
        /*001c*/ 	.short	0x0082
	.zero		2


//--------------------- .nv.info                  --------------------------
	.section	.nv.info,"",@"SHT_CUDA_INFO"
	.align	4


	//----- nvinfo : EIATTR_REGCOUNT
	.align		4
        /*0000*/ 	.byte	0x04, 0x2f
        /*0002*/ 	.short	(.L_1 - .L_0)
	.align		4
.L_0:
        /*0004*/ 	.word	index@(_Z12solverKernelPdPxS_S_S0_Pixx)
        /*0008*/ 	.word	0x00000038


	//----- nvinfo : EIATTR_FRAME_SIZE
	.align		4
.L_1:
        /*000c*/ 	.byte	0x04, 0x11
        /*000e*/ 	.short	(.L_3 - .L_2)
	.align		4
.L_2:
        /*0010*/ 	.word	index@($__internal_1_$__cuda_sm20_rem_s64)
        /*0014*/ 	.word	0x00000000


	//----- nvinfo : EIATTR_FRAME_SIZE
	.align		4
.L_3:
        /*0018*/ 	.byte	0x04, 0x11
        /*001a*/ 	.short	(.L_5 - .L_4)
	.align		4
.L_4:
        /*001c*/ 	.word	index@($__internal_0_$__cuda_sm20_div_s64)
        /*0020*/ 	.word	0x00000000


	//----- nvinfo : EIATTR_FRAME_SIZE
	.align		4
.L_5:
        /*0024*/ 	.byte	0x04, 0x11
        /*0026*/ 	.short	(.L_7 - .L_6)
	.align		4
.L_6:
        /*0028*/ 	.word	index@(_Z12solverKernelPdPxS_S_S0_Pixx)
        /*002c*/ 	.word	0x00000000


	//----- nvinfo : EIATTR_MIN_STACK_SIZE
	.align		4
.L_7:
        /*0030*/ 	.byte	0x04, 0x12
        /*0032*/ 	.short	(.L_9 - .L_8)
	.align		4
.L_8:
        /*0034*/ 	.word	index@(_Z12solverKernelPdPxS_S_S0_Pixx)
        /*0038*/ 	.word	0x00000000
.L_9:


//--------------------- .nv.compat                --------------------------
	.section	.nv.compat,"",@"SHT_CUDA_COMPAT_INFO"
	.align	4
        /*0000*/ 	.byte	0x02, 0x09, 0x00, 0x00, 0x02, 0x02, 0x01, 0x00, 0x02, 0x05, 0x05, 0x00, 0x03, 0x07, 0x01, 0x01
        /*0010*/ 	.byte	0x02, 0x03, 0x00, 0x00, 0x02, 0x06, 0x01, 0x00, 0x04, 0x0b, 0x08, 0x00, 0x01, 0x00, 0x00, 0x00
        /*0020*/ 	.byte	0x00, 0x00, 0x00, 0x00


//--------------------- .nv.info._Z12solverKernelPdPxS_S_S0_Pixx --------------------------
	.section	.nv.info._Z12solverKernelPdPxS_S_S0_Pixx,"",@"SHT_CUDA_INFO"
	.sectionflags	@""
	.align	4


	//----- nvinfo : EIATTR_CUDA_API_VERSION
	.align		4
        /*0000*/ 	.byte	0x04, 0x37
        /*0002*/ 	.short	(.L_11 - .L_10)
.L_10:
        /*0004*/ 	.word	0x00000082


	//----- nvinfo : EIATTR_KPARAM_INFO
	.align		4
.L_11:
        /*0008*/ 	.byte	0x04, 0x17
        /*000a*/ 	.short	(.L_13 - .L_12)
.L_12:
        /*000c*/ 	.word	0x00000000
        /*0010*/ 	.short	0x0007
        /*0012*/ 	.short	0x0038
        /*0014*/ 	.byte	0x00, 0xf0, 0x21, 0x00


	//----- nvinfo : EIATTR_KPARAM_INFO
	.align		4
.L_13:
        /*0018*/ 	.byte	0x04, 0x17
        /*001a*/ 	.short	(.L_15 - .L_14)
.L_14:
        /*001c*/ 	.word	0x00000000
        /*0020*/ 	.short	0x0006
        /*0022*/ 	.short	0x0030
        /*0024*/ 	.byte	0x00, 0xf0, 0x21, 0x00


	//----- nvinfo : EIATTR_KPARAM_INFO
	.align		4
.L_15:
        /*0028*/ 	.byte	0x04, 0x17
        /*002a*/ 	.short	(.L_17 - .L_16)
.L_16:
        /*002c*/ 	.word	0x00000000
        /*0030*/ 	.short	0x0005
        /*0032*/ 	.short	0x0028
        /*0034*/ 	.byte	0x00, 0xf5, 0x21, 0x00


	//----- nvinfo : EIATTR_KPARAM_INFO
	.align		4
.L_17:
        /*0038*/ 	.byte	0x04, 0x17
        /*003a*/ 	.short	(.L_19 - .L_18)
.L_18:
        /*003c*/ 	.word	0x00000000
        /*0040*/ 	.short	0x0004
        /*0042*/ 	.short	0x0020
        /*0044*/ 	.byte	0x00, 0xf5, 0x21, 0x00


	//----- nvinfo : EIATTR_KPARAM_INFO
	.align		4
.L_19:
        /*0048*/ 	.byte	0x04, 0x17
        /*004a*/ 	.short	(.L_21 - .L_20)
.L_20:
        /*004c*/ 	.word	0x00000000
        /*0050*/ 	.short	0x0003
        /*0052*/ 	.short	0x0018
        /*0054*/ 	.byte	0x00, 0xf5, 0x21, 0x00


	//----- nvinfo : EIATTR_KPARAM_INFO
	.align		4
.L_21:
        /*0058*/ 	.byte	0x04, 0x17
        /*005a*/ 	.short	(.L_23 - .L_22)
.L_22:
        /*005c*/ 	.word	0x00000000
        /*0060*/ 	.short	0x0002
        /*0062*/ 	.short	0x0010
        /*0064*/ 	.byte	0x00, 0xf5, 0x21, 0x00


	//----- nvinfo : EIATTR_KPARAM_INFO
	.align		4
.L_23:
        /*0068*/ 	.byte	0x04, 0x17
        /*006a*/ 	.short	(.L_25 - .L_24)
.L_24:
        /*006c*/ 	.word	0x00000000
        /*0070*/ 	.short	0x0001
        /*0072*/ 	.short	0x0008
        /*0074*/ 	.byte	0x00, 0xf5, 0x21, 0x00


	//----- nvinfo : EIATTR_KPARAM_INFO
	.align		4
.L_25:
        /*0078*/ 	.byte	0x04, 0x17
        /*007a*/ 	.short	(.L_27 - .L_26)
.L_26:
        /*007c*/ 	.word	0x00000000
        /*0080*/ 	.short	0x0000
        /*0082*/ 	.short	0x0000
        /*0084*/ 	.byte	0x00, 0xf5, 0x21, 0x00


	//----- nvinfo : EIATTR_SPARSE_MMA_MASK
	.align		4
.L_27:
        /*0088*/ 	.byte	0x03, 0x50
        /*008a*/ 	.short	0x0000


	//----- nvinfo : EIATTR_MAXREG_COUNT
	.align		4
        /*008c*/ 	.byte	0x03, 0x1b
        /*008e*/ 	.short	0x00ff


	//----- nvinfo : EIATTR_MERCURY_ISA_VERSION
	.align		4
        /*0090*/ 	.byte	0x03, 0x5f
        /*0092*/ 	.short	0x0101


	//----- nvinfo : EIATTR_INT_WARP_WIDE_INSTR_OFFSETS
	.align		4
        /*0094*/ 	.byte	0x04, 0x31
        /*0096*/ 	.short	(.L_29 - .L_28)


	//   ....[0]....
.L_28:
        /*0098*/ 	.word	0x000037a0


	//   ....[1]....
        /*009c*/ 	.word	0x00003880


	//----- nvinfo : EIATTR_VRC_CTA_INIT_COUNT
	.align		4
.L_29:
        /*00a0*/ 	.byte	0x02, 0x4a
	.zero		1
	.zero		1


	//----- nvinfo : EIATTR_EXIT_INSTR_OFFSETS
	.align		4
        /*00a4*/ 	.byte	0x04, 0x1c
        /*00a6*/ 	.short	(.L_31 - .L_30)


	//   ....[0]....
.L_30:
        /*00a8*/ 	.word	0x00000360


	//   ....[1]....
        /*00ac*/ 	.word	0x00003920


	//----- nvinfo : EIATTR_CRS_STACK_SIZE
	.align		4
.L_31:
        /*00b0*/ 	.byte	0x04, 0x1e
        /*00b2*/ 	.short	(.L_33 - .L_32)
.L_32:
        /*00b4*/ 	.word	0x00000000


	//----- nvinfo : EIATTR_CBANK_PARAM_SIZE
	.align		4
.L_33:
        /*00b8*/ 	.byte	0x03, 0x19
        /*00ba*/ 	.short	0x0040


	//----- nvinfo : EIATTR_PARAM_CBANK
	.align		4
        /*00bc*/ 	.byte	0x04, 0x0a
        /*00be*/ 	.short	(.L_35 - .L_34)
	.align		4
.L_34:
        /*00c0*/ 	.word	index@(.nv.constant0._Z12solverKernelPdPxS_S_S0_Pixx)
        /*00c4*/ 	.short	0x0380
        /*00c6*/ 	.short	0x0040


	//----- nvinfo : EIATTR_SW_WAR
	.align		4
.L_35:
        /*00c8*/ 	.byte	0x04, 0x36
        /*00ca*/ 	.short	(.L_37 - .L_36)
.L_36:
        /*00cc*/ 	.word	0x00000008
.L_37:


//--------------------- .nv.callgraph             --------------------------
	.section	.nv.callgraph,"",@"SHT_CUDA_CALLGRAPH"
	.align	4
	.sectionentsize	8
	.align		4
        /*0000*/ 	.word	0x00000000
	.align		4
        /*0004*/ 	.word	0xffffffff
	.align		4
        /*0008*/ 	.word	0x00000000
	.align		4
        /*000c*/ 	.word	0xfffffffe
	.align		4
        /*0010*/ 	.word	0x00000000
	.align		4
        /*0014*/ 	.word	0xfffffffd
	.align		4
        /*0018*/ 	.word	0x00000000
	.align		4
        /*001c*/ 	.word	0xfffffffc


//--------------------- .text._Z12solverKernelPdPxS_S_S0_Pixx --------------------------
	.section	.text._Z12solverKernelPdPxS_S_S0_Pixx,"ax",@progbits
	.align	128
        .global         _Z12solverKernelPdPxS_S_S0_Pixx
        .type           _Z12solverKernelPdPxS_S_S0_Pixx,@function
        .size           _Z12solverKernelPdPxS_S_S0_Pixx,(.L_x_37 - _Z12solverKernelPdPxS_S_S0_Pixx)
        .other          _Z12solverKernelPdPxS_S_S0_Pixx,@"STO_CUDA_ENTRY STV_DEFAULT"
_Z12solverKernelPdPxS_S_S0_Pixx:
.text._Z12solverKernelPdPxS_S_S0_Pixx:
[----:B------:R-:W-:Y:S08]  /*0000*/  LDC R1, c[0x0][0x37c] ;  /* 0x0000df00ff017b82 */ /* 0x000ff00000000800 */
[----:B------:R-:W0:Y:S01]  /*0010*/  LDC.64 R4, c[0x0][0x3b0] ;  /* 0x0000ec00ff047b82 */ /* 0x000e220000000a00 */
[----:B------:R-:W1:Y:S01]  /*0020*/  LDCU UR5, c[0x0][0x360] ;  /* 0x00006c00ff0577ac */ /* 0x000e620008000800 */
[----:B------:R-:W1:Y:S06]  /*0030*/  LDCU UR4, c[0x0][0x370] ;  /* 0x00006e00ff0477ac */ /* 0x000e6c0008000800 */
[----:B------:R-:W2:Y:S01]  /*0040*/  LDC.64 R6, c[0x0][0x3b8] ;  /* 0x0000ee00ff067b82 */ /* 0x000ea20000000a00 */
[----:B-1----:R-:W-:Y:S01]  /*0050*/  UIMAD UR4, UR5, UR4, URZ ;  /* 0x00000004050472a4 */ /* 0x002fe2000f8e02ff */
[----:B0-----:R-:W-:-:S02]  /*0060*/  LOP3.LUT R3, RZ, R4, RZ, 0x33, !PT ;  /* 0x00000004ff037212 */ /* 0x001fc400078e33ff */
[----:B------:R-:W-:-:S03]  /*0070*/  LOP3.LUT R0, RZ, R5, RZ, 0x33, !PT ;  /* 0x00000005ff007212 */ /* 0x000fc600078e33ff */
[----:B--2---:R-:W-:-:S04]  /*0080*/  IADD3 R10, P0, P1, R3, UR4, R6 ;  /* 0x00000004030a7c10 */ /* 0x004fc8000f91e006 */
[----:B------:R-:W-:-:S04]  /*0090*/  IADD3.X R7, PT, PT, R0, R7, RZ, P0, P1 ;  /* 0x0000000700077210 */ /* 0x000fc800007e24ff */
[----:B------:R-:W-:-:S13]  /*00a0*/  ISETP.NE.U32.AND P0, PT, R7, RZ, PT ;  /* 0x000000ff0700720c */ /* 0x000fda0003f05070 */
[----:B------:R-:W-:Y:S05]  /*00b0*/  @P0 BRA `(.L_x_0) ;  /* 0x0000000000500947 */ /* 0x000fea0003800000 */
[----:B------:R-:W0:Y:S01]  /*00c0*/  I2F.U32.RP R0, UR4 ;  /* 0x0000000400007d06 */ /* 0x000e220008209000 */
[----:B------:R-:W-:Y:S01]  /*00d0*/  IMAD R5, RZ, RZ, -UR4 ;  /* 0x80000004ff057e24 */ /* 0x000fe2000f8e02ff */
[----:B------:R-:W-:Y:S01]  /*00e0*/  ISETP.NE.U32.AND P2, PT, RZ, UR4, PT ;  /* 0x00000004ff007c0c */ /* 0x000fe2000bf45070 */
[----:B------:R-:W-:-:S05]  /*00f0*/  HFMA2 R7, -RZ, RZ, 0, 0 ;  /* 0x00000000ff077431 */ /* 0x000fca00000001ff */
[----:B0-----:R-:W0:Y:S02]  /*0100*/  MUFU.RCP R0, R0 ;  /* 0x0000000000007308 */ /* 0x001e240000001000 */
[----:B0-----:R-:W-:-:S06]  /*0110*/  VIADD R2, R0, 0xffffffe ;  /* 0x0ffffffe00027836 */ /* 0x001fcc0000000000 */
[----:B------:R0:W1:Y:S02]  /*0120*/  F2I.FTZ.U32.TRUNC.NTZ R3, R2 ;  /* 0x0000000200037305 */ /* 0x000064000021f000 */
[----:B0-----:R-:W-:Y:S02]  /*0130*/  IMAD.MOV.U32 R2, RZ, RZ, RZ ;  /* 0x000000ffff027224 */ /* 0x001fe400078e00ff */
[----:B-1----:R-:W-:-:S04]  /*0140*/  IMAD R5, R5, R3, RZ ;  /* 0x0000000305057224 */ /* 0x002fc800078e02ff */
[----:B------:R-:W-:-:S06]  /*0150*/  IMAD.HI.U32 R3, R3, R5, R2 ;  /* 0x0000000503037227 */ /* 0x000fcc00078e0002 */
[----:B------:R-:W-:-:S05]  /*0160*/  IMAD.HI.U32 R6, R3, R10, RZ ;  /* 0x0000000a03067227 */ /* 0x000fca00078e00ff */
[----:B------:R-:W-:-:S05]  /*0170*/  IADD3 R3, PT, PT, -R6, RZ, RZ ;  /* 0x000000ff06037210 */ /* 0x000fca0007ffe1ff */
[----:B------:R-:W-:-:S05]  /*0180*/  IMAD R3, R3, UR4, R10 ;  /* 0x0000000403037c24 */ /* 0x000fca000f8e020a */
[----:B------:R-:W-:-:S13]  /*0190*/  ISETP.GE.U32.AND P0, PT, R3, UR4, PT ;  /* 0x0000000403007c0c */ /* 0x000fda000bf06070 */
[----:B------:R-:W-:Y:S02]  /*01a0*/  @P0 VIADD R3, R3, -UR4 ;  /* 0x8000000403030c36 */ /* 0x000fe40008000000 */
[----:B------:R-:W-:-:S03]  /*01b0*/  @P0 VIADD R6, R6, 0x1 ;  /* 0x0000000106060836 */ /* 0x000fc60000000000 */
[----:B------:R-:W-:-:S13]  /*01c0*/  ISETP.GE.U32.AND P1, PT, R3, UR4, PT ;  /* 0x0000000403007c0c */ /* 0x000fda000bf26070 */
[----:B------:R-:W-:Y:S01]  /*01d0*/  @P1 VIADD R6, R6, 0x1 ;  /* 0x0000000106061836 */ /* 0x000fe20000000000 */
[----:B------:R-:W-:Y:S01]  /*01e0*/  @!P2 LOP3.LUT R6, RZ, UR4, RZ, 0x33, !PT ;  /* 0x00000004ff06ac12 */ /* 0x000fe2000f8e33ff */
[----:B------:R-:W-:Y:S06]  /*01f0*/  BRA `(.L_x_1) ;  /* 0x0000000000107947 */ /* 0x000fec0003800000 */
.L_x_0:
[----:B------:R-:W-:Y:S01]  /*0200*/  IMAD.U32 R13, RZ, RZ, UR4 ;  /* 0x00000004ff0d7e24 */ /* 0x000fe2000f8e00ff */
[----:B------:R-:W-:Y:S01]  /*0210*/  MOV R4, 0x240 ;  /* 0x0000024000047802 */ /* 0x000fe20000000f00 */
[----:B------:R-:W-:-:S07]  /*0220*/  IMAD.MOV.U32 R12, RZ, RZ, RZ ;  /* 0x000000ffff0c7224 */ /* 0x000fce00078e00ff */
[----:B------:R-:W-:Y:S05]  /*0230*/  CALL.REL.NOINC `($__internal_0_$__cuda_sm20_div_s64) ;  /* 0x0000003400bc7944 */ /* 0x000fea0003c00000 */
.L_x_1:
[----:B------:R-:W0:Y:S01]  /*0240*/  S2R R3, SR_CTAID.X ;  /* 0x0000000000037919 */ /* 0x000e220000002500 */
[----:B------:R-:W1:Y:S01]  /*0250*/  LDCU.64 UR6, c[0x0][0x3b0] ;  /* 0x00007600ff0677ac */ /* 0x000e620008000a00 */
[----:B------:R-:W0:Y:S01]  /*0260*/  S2R R0, SR_TID.X ;  /* 0x0000000000007919 */ /* 0x000e220000002100 */
[----:B------:R-:W2:Y:S01]  /*0270*/  LDCU.64 UR8, c[0x0][0x3b8] ;  /* 0x00007700ff0877ac */ /* 0x000ea20008000a00 */
[----:B0-----:R-:W-:-:S04]  /*0280*/  IMAD R3, R3, UR5, R0 ;  /* 0x0000000503037c24 */ /* 0x001fc8000f8e0200 */
[----:B------:R-:W-:Y:S01]  /*0290*/  IMAD R0, R7, R3, RZ ;  /* 0x0000000307007224 */ /* 0x000fe200078e02ff */
[----:B------:R-:W-:Y:S01]  /*02a0*/  SHF.R.S32.HI R5, RZ, 0x1f, R3 ;  /* 0x0000001fff057819 */ /* 0x000fe20000011403 */
[----:B-1----:R-:W-:-:S04]  /*02b0*/  IMAD.WIDE.U32 R2, R3, R6, UR6 ;  /* 0x0000000603027e25 */ /* 0x002fc8000f8e0006 */
[----:B------:R-:W-:Y:S01]  /*02c0*/  IMAD R9, R5, R6, R0 ;  /* 0x0000000605097224 */ /* 0x000fe200078e0200 */
[----:B------:R-:W-:-:S03]  /*02d0*/  IADD3 R5, P1, PT, R6, R2, RZ ;  /* 0x0000000206057210 */ /* 0x000fc60007f3e0ff */
[----:B------:R-:W-:Y:S01]  /*02e0*/  IMAD.IADD R9, R3, 0x1, R9 ;  /* 0x0000000103097824 */ /* 0x000fe200078e0209 */
[----:B--2---:R-:W-:-:S04]  /*02f0*/  ISETP.LT.U32.AND P0, PT, R5, UR8, PT ;  /* 0x0000000805007c0c */ /* 0x004fc8000bf01070 */
[----:B------:R-:W-:-:S04]  /*0300*/  IADD3.X R0, PT, PT, R7, R9, RZ, P1, !PT ;  /* 0x0000000907007210 */ /* 0x000fc80000ffe4ff */
[----:B------:R-:W-:-:S04]  /*0310*/  ISETP.LT.AND.EX P0, PT, R0, UR9, PT, P0 ;  /* 0x0000000900007c0c */ /* 0x000fc8000bf01300 */
[----:B------:R-:W-:Y:S02]  /*0320*/  SEL R5, R5, UR8, P0 ;  /* 0x0000000805057c07 */ /* 0x000fe40008000000 */
[----:B------:R-:W-:Y:S02]  /*0330*/  SEL R0, R0, UR9, P0 ;  /* 0x0000000900007c07 */ /* 0x000fe40008000000 */
[----:B------:R-:W-:-:S04]  /*0340*/  ISETP.GE.U32.AND P0, PT, R2, R5, PT ;  /* 0x000000050200720c */ /* 0x000fc80003f06070 */
[----:B------:R-:W-:-:S13]  /*0350*/  ISETP.GE.AND.EX P0, PT, R9, R0, PT, P0 ;  /* 0x000000000900720c */ /* 0x000fda0003f06300 */
[----:B------:R-:W-:Y:S05]  /*0360*/  @P0 EXIT ;  /* 0x000000000000094d */ /* 0x000fea0003800000 */
[----:B------:R-:W0:Y:S01]  /*0370*/  LDC.64 R16, c[0x0][0x358] ;  /* 0x0000d600ff107b82 */ /* 0x000e220000000a00 */
[----:B------:R-:W-:-:S07]  /*0380*/  IMAD.MOV.U32 R3, RZ, RZ, R9 ;  /* 0x000000ffff037224 */ /* 0x000fce00078e0009 */
.L_x_34:
[----:B------:R-:W1:Y:S01]  /*0390*/  LDC.64 R18, c[0x0][0x388] ;  /* 0x0000e200ff127b82 */ /* 0x000e620000000a00 */
[----:B------:R-:W-:Y:S05]  /*03a0*/  YIELD ;  /* 0x0000000000007946 */ /* 0x000fea0003800000 */
[----:B0-----:R-:W-:Y:S02]  /*03b0*/  R2UR UR4, R16 ;  /* 0x00000000100472ca */ /* 0x001fe400000e0000 */
[----:B------:R-:W-:-:S13]  /*03c0*/  R2UR UR5, R17 ;  /* 0x00000000110572ca */ /* 0x000fda00000e0000 */
[----:B-1----:R-:W2:Y:S01]  /*03d0*/  LDG.E.64 R18, desc[UR4][R18.64+0x48] ;  /* 0x0000480412127981 */ /* 0x002ea2000c1e1b00 */
[----:B------:R-:W-:Y:S01]  /*03e0*/  BSSY.RECONVERGENT B0, `(.L_x_2) ;  /* 0x000002a000007945 */ /* 0x000fe20003800200 */
[----:B--2---:R-:W-:-:S04]  /*03f0*/  LOP3.LUT R4, R3, R19, RZ, 0xfc, !PT ;  /* 0x0000001303047212 */ /* 0x004fc800078efcff */
[----:B------:R-:W-:-:S13]  /*0400*/  ISETP.NE.U32.AND P0, PT, R4, RZ, PT ;  /* 0x000000ff0400720c */ /* 0x000fda0003f05070 */
[----:B------:R-:W-:Y:S05]  /*0410*/  @P0 BRA `(.L_x_3) ;  /* 0x00000000005c0947 */ /* 0x000fea0003800000 */
[----:B------:R-:W0:Y:S01]  /*0420*/  I2F.U32.RP R4, R18 ;  /* 0x0000001200047306 */ /* 0x000e220000209000 */
[----:B------:R-:W-:Y:S01]  /*0430*/  IMAD.MOV R9, RZ, RZ, -R18 ;  /* 0x000000ffff097224 */ /* 0x000fe200078e0a12 */
[----:B------:R-:W-:Y:S01]  /*0440*/  ISETP.NE.U32.AND P2, PT, R18, RZ, PT ;  /* 0x000000ff1200720c */ /* 0x000fe20003f45070 */
[----:B------:R-:W-:Y:S02]  /*0450*/  IMAD.MOV.U32 R13, RZ, RZ, RZ ;  /* 0x000000ffff0d7224 */ /* 0x000fe400078e00ff */
[----:B------:R-:W-:-:S03]  /*0460*/  IMAD.MOV.U32 R23, RZ, RZ, RZ ;  /* 0x000000ffff177224 */ /* 0x000fc600078e00ff */
[----:B0-----:R-:W0:Y:S02]  /*0470*/  MUFU.RCP R4, R4 ;  /* 0x0000000400047308 */ /* 0x001e240000001000 */
[----:B0-----:R-:W-:-:S06]  /*0480*/  VIADD R6, R4, 0xffffffe ;  /* 0x0ffffffe04067836 */ /* 0x001fcc0000000000 */
[----:B------:R0:W1:Y:S02]  /*0490*/  F2I.FTZ.U32.TRUNC.NTZ R7, R6 ;  /* 0x0000000600077305 */ /* 0x000064000021f000 */
[----:B0-----:R-:W-:Y:S02]  /*04a0*/  HFMA2 R6, -RZ, RZ, 0, 0 ;  /* 0x00000000ff067431 */ /* 0x001fe400000001ff */
[----:B-1----:R-:W-:-:S04]  /*04b0*/  IMAD R9, R9, R7, RZ ;  /* 0x0000000709097224 */ /* 0x002fc800078e02ff */
[----:B------:R-:W-:-:S06]  /*04c0*/  IMAD.HI.U32 R7, R7, R9, R6 ;  /* 0x0000000907077227 */ /* 0x000fcc00078e0006 */
[----:B------:R-:W-:-:S04]  /*04d0*/  IMAD.HI.U32 R22, R7, R2, RZ ;  /* 0x0000000207167227 */ /* 0x000fc800078e00ff */
[----:B------:R-:W-:-:S04]  /*04e0*/  IMAD.MOV R7, RZ, RZ, -R22 ;  /* 0x000000ffff077224 */ /* 0x000fc800078e0a16 */
[----:B------:R-:W-:-:S05]  /*04f0*/  IMAD R7, R18, R7, R2 ;  /* 0x0000000712077224 */ /* 0x000fca00078e0202 */
[----:B------:R-:W-:-:S13]  /*0500*/  ISETP.GE.U32.AND P0, PT, R7, R18, PT ;  /* 0x000000120700720c */ /* 0x000fda0003f06070 */
[----:B------:R-:W-:Y:S02]  /*0510*/  @P0 IMAD.IADD R7, R7, 0x1, -R18 ;  /* 0x0000000107070824 */ /* 0x000fe400078e0a12 */
[----:B------:R-:W-:-:S03]  /*0520*/  @P0 VIADD R22, R22, 0x1 ;  /* 0x0000000116160836 */ /* 0x000fc60000000000 */
[----:B------:R-:W-:-:S13]  /*0530*/  ISETP.GE.U32.AND P1, PT, R7, R18, PT ;  /* 0x000000120700720c */ /* 0x000fda0003f26070 */
[----:B------:R-:W-:Y:S02]  /*0540*/  @P1 IADD3 R22, PT, PT, R22, 0x1, RZ ;  /* 0x0000000116161810 */ /* 0x000fe40007ffe0ff */
[----:B------:R-:W-:-:S05]  /*0550*/  @!P2 LOP3.LUT R22, RZ, R18, RZ, 0x33, !PT ;  /* 0x00000012ff16a212 */ /* 0x000fca00078e33ff */
[----:B------:R-:W-:-:S04]  /*0560*/  IMAD.MOV R7, RZ, RZ, -R22 ;  /* 0x000000ffff077224 */ /* 0x000fc800078e0a16 */
[----:B------:R-:W-:Y:S01]  /*0570*/  IMAD R4, R18, R7, R2 ;  /* 0x0000000712047224 */ /* 0x000fe200078e0202 */
[----:B------:R-:W-:Y:S06]  /*0580*/  BRA `(.L_x_4) ;  /* 0x00000000003c7947 */ /* 0x000fec0003800000 */
.L_x_3:
[----:B------:R-:W-:Y:S01]  /*0590*/  MOV R10, R2 ;  /* 0x00000002000a7202 */ /* 0x000fe20000000f00 */
[----:B------:R-:W-:Y:S01]  /*05a0*/  IMAD.MOV.U32 R7, RZ, RZ, R3 ;  /* 0x000000ffff077224 */ /* 0x000fe200078e0003 */
[----:B------:R-:W-:Y:S01]  /*05b0*/  MOV R4, 0x5f0 ;  /* 0x000005f000047802 */ /* 0x000fe20000000f00 */
[----:B------:R-:W-:Y:S02]  /*05c0*/  IMAD.MOV.U32 R13, RZ, RZ, R18 ;  /* 0x000000ffff0d7224 */ /* 0x000fe400078e0012 */
[----:B------:R-:W-:-:S07]  /*05d0*/  IMAD.MOV.U32 R12, RZ, RZ, R19 ;  /* 0x000000ffff0c7224 */ /* 0x000fce00078e0013 */
[----:B------:R-:W-:Y:S05]  /*05e0*/  CALL.REL.NOINC `($__internal_0_$__cuda_sm20_div_s64) ;  /* 0x0000003000d07944 */ /* 0x000fea0003c00000 */
[----:B------:R-:W-:Y:S01]  /*05f0*/  IADD3 R13, P0, PT, RZ, -R6, RZ ;  /* 0x80000006ff0d7210 */ /* 0x000fe20007f1e0ff */
[----:B------:R-:W-:Y:S01]  /*0600*/  IMAD.MOV.U32 R22, RZ, RZ, R6 ;  /* 0x000000ffff167224 */ /* 0x000fe200078e0006 */
[-C--:B------:R-:W-:Y:S02]  /*0610*/  MOV R23, R7.reuse ;  /* 0x0000000700177202 */ /* 0x080fe40000000f00 */
[----:B------:R-:W-:-:S05]  /*0620*/  IADD3.X R9, PT, PT, RZ, ~R7, RZ, P0, !PT ;  /* 0x80000007ff097210 */ /* 0x000fca00007fe4ff */
[----:B------:R-:W-:Y:S02]  /*0630*/  IMAD R4, R9, R18, RZ ;  /* 0x0000001209047224 */ /* 0x000fe400078e02ff */
[----:B------:R-:W-:-:S04]  /*0640*/  IMAD.WIDE.U32 R8, R18, R13, R2 ;  /* 0x0000000d12087225 */ /* 0x000fc800078e0002 */
[----:B------:R-:W-:Y:S02]  /*0650*/  IMAD R13, R19, R13, R4 ;  /* 0x0000000d130d7224 */ /* 0x000fe400078e0204 */
[----:B------:R-:W-:Y:S02]  /*0660*/  IMAD.MOV.U32 R4, RZ, RZ, R8 ;  /* 0x000000ffff047224 */ /* 0x000fe400078e0008 */
[----:B------:R-:W-:-:S07]  /*0670*/  IMAD.IADD R13, R9, 0x1, R13 ;  /* 0x00000001090d7824 */ /* 0x000fce00078e020d */
.L_x_4:
[----:B------:R-:W-:Y:S05]  /*0680*/  BSYNC.RECONVERGENT B0 ;  /* 0x0000000000007941 */ /* 0x000fea0003800200 */
.L_x_2:
[----:B------:R-:W0:Y:S01]  /*0690*/  LDC.64 R20, c[0x0][0x388] ;  /* 0x0000e200ff147b82 */ /* 0x000e220000000a00 */
[C---:B------:R-:W-:Y:S02]  /*06a0*/  R2UR UR8, R16.reuse ;  /* 0x00000000100872ca */ /* 0x040fe400000e0000 */
[C---:B------:R-:W-:Y:S02]  /*06b0*/  R2UR UR9, R17.reuse ;  /* 0x00000000110972ca */ /* 0x040fe400000e0000 */
[C---:B------:R-:W-:Y:S02]  /*06c0*/  R2UR UR4, R16.reuse ;  /* 0x00000000100472ca */ /* 0x040fe400000e0000 */
[C---:B------:R-:W-:Y:S01]  /*06d0*/  R2UR UR5, R17.reuse ;  /* 0x00000000110572ca */ /* 0x040fe200000e0000 */
[----:B------:R-:W1:Y:S01]  /*06e0*/  LDC.64 R10, c[0x0][0x398] ;  /* 0x0000e600ff0a7b82 */ /* 0x000e620000000a00 */
[----:B------:R-:W-:Y:S02]  /*06f0*/  R2UR UR6, R16 ;  /* 0x00000000100672ca */ /* 0x000fe400000e0000 */
[----:B------:R-:W-:-:S05]  /*0700*/  R2UR UR7, R17 ;  /* 0x00000000110772ca */ /* 0x000fca00000e0000 */
[----:B0-----:R-:W2:Y:S04]  /*0710*/  LDG.E.64 R20, desc[UR8][R20.64+0x40] ;  /* 0x0000400814147981 */ /* 0x001ea8000c1e1b00 */
[----:B-1----:R-:W3:Y:S04]  /*0720*/  LDG.E.64 R18, desc[UR4][R10.64+0xd8] ;  /* 0x0000d8040a127981 */ /* 0x002ee8000c1e1b00 */
[----:B------:R-:W3:Y:S01]  /*0730*/  LDG.E.64 R8, desc[UR6][R10.64+0xe8] ;  /* 0x0000e8060a087981 */ /* 0x000ee2000c1e1b00 */
[----:B------:R-:W-:Y:S01]  /*0740*/  IMAD.MOV.U32 R6, RZ, RZ, R4 ;  /* 0x000000ffff067224 */ /* 0x000fe200078e0004 */
[----:B------:R-:W-:Y:S01]  /*0750*/  BSSY.RECONVERGENT B0, `(.L_x_5) ;  /* 0x000002f000007945 */ /* 0x000fe20003800200 */
[----:B------:R-:W-:-:S06]  /*0760*/  IMAD.MOV.U32 R7, RZ, RZ, R13 ;  /* 0x000000ffff077224 */ /* 0x000fcc00078e000d */
[----:B------:R-:W3:Y:S01]  /*0770*/  I2F.F64.S64 R6, R6 ;  /* 0x0000000600067312 */ /* 0x000ee20000301c00 */
[----:B--2---:R-:W-:-:S04]  /*0780*/  LOP3.LUT R4, R23, R21, RZ, 0xfc, !PT ;  /* 0x0000001517047212 */ /* 0x004fc800078efcff */
[----:B------:R-:W-:Y:S01]  /*0790*/  ISETP.NE.U32.AND P0, PT, R4, RZ, PT ;  /* 0x000000ff0400720c */ /* 0x000fe20003f05070 */
[----:B---3--:R-:W-:-:S12]  /*07a0*/  DFMA R18, R6, R8, R18 ;  /* 0x000000080612722b */ /* 0x008fd80000000012 */
[----:B------:R-:W-:Y:S05]  /*07b0*/  @P0 BRA `(.L_x_6) ;  /* 0x00000000005c0947 */ /* 0x000fea0003800000 */
[----:B------:R-:W0:Y:S01]  /*07c0*/  I2F.U32.RP R4, R20 ;  /* 0x0000001400047306 */ /* 0x000e220000209000 */
[----:B------:R-:W-:Y:S01]  /*07d0*/  IADD3 R9, PT, PT, RZ, -R20, RZ ;  /* 0x80000014ff097210 */ /* 0x000fe20007ffe0ff */
[----:B------:R-:W-:Y:S01]  /*07e0*/  IMAD.MOV.U32 R13, RZ, RZ, RZ ;  /* 0x000000ffff0d7224 */ /* 0x000fe200078e00ff */
[----:B------:R-:W-:Y:S02]  /*07f0*/  ISETP.NE.U32.AND P2, PT, R20, RZ, PT ;  /* 0x000000ff1400720c */ /* 0x000fe40003f45070 */
[----:B------:R-:W-:-:S03]  /*0800*/  MOV R25, RZ ;  /* 0x000000ff00197202 */ /* 0x000fc60000000f00 */
[----:B0-----:R-:W0:Y:S02]  /*0810*/  MUFU.RCP R4, R4 ;  /* 0x0000000400047308 */ /* 0x001e240000001000 */
[----:B0-----:R-:W-:-:S06]  /*0820*/  VIADD R6, R4, 0xffffffe ;  /* 0x0ffffffe04067836 */ /* 0x001fcc0000000000 */
[----:B------:R0:W1:Y:S02]  /*0830*/  F2I.FTZ.U32.TRUNC.NTZ R7, R6 ;  /* 0x0000000600077305 */ /* 0x000064000021f000 */
[----:B0-----:R-:W-:Y:S02]  /*0840*/  IMAD.MOV.U32 R6, RZ, RZ, RZ ;  /* 0x000000ffff067224 */ /* 0x001fe400078e00ff */
[----:B-1----:R-:W-:-:S04]  /*0850*/  IMAD R9, R9, R7, RZ ;  /* 0x0000000709097224 */ /* 0x002fc800078e02ff */
[----:B------:R-:W-:-:S06]  /*0860*/  IMAD.HI.U32 R7, R7, R9, R6 ;  /* 0x0000000907077227 */ /* 0x000fcc00078e0006 */
[----:B------:R-:W-:-:S04]  /*0870*/  IMAD.HI.U32 R24, R7, R22, RZ ;  /* 0x0000001607187227 */ /* 0x000fc800078e00ff */
[----:B------:R-:W-:-:S04]  /*0880*/  IMAD.MOV R7, RZ, RZ, -R24 ;  /* 0x000000ffff077224 */ /* 0x000fc800078e0a18 */
[----:B------:R-:W-:-:S05]  /*0890*/  IMAD R7, R20, R7, R22 ;  /* 0x0000000714077224 */ /* 0x000fca00078e0216 */
[----:B------:R-:W-:-:S13]  /*08a0*/  ISETP.GE.U32.AND P0, PT, R7, R20, PT ;  /* 0x000000140700720c */ /* 0x000fda0003f06070 */
[----:B------:R-:W-:Y:S01]  /*08b0*/  @P0 IMAD.IADD R7, R7, 0x1, -R20 ;  /* 0x0000000107070824 */ /* 0x000fe200078e0a14 */
[----:B------:R-:W-:-:S04]  /*08c0*/  @P0 IADD3 R24, PT, PT, R24, 0x1, RZ ;  /* 0x0000000118180810 */ /* 0x000fc80007ffe0ff */
[----:B------:R-:W-:-:S13]  /*08d0*/  ISETP.GE.U32.AND P1, PT, R7, R20, PT ;  /* 0x000000140700720c */ /* 0x000fda0003f26070 */
[----:B------:R-:W-:Y:S01]  /*08e0*/  @P1 VIADD R24, R24, 0x1 ;  /* 0x0000000118181836 */ /* 0x000fe20000000000 */
[----:B------:R-:W-:-:S05]  /*08f0*/  @!P2 LOP3.LUT R24, RZ, R20, RZ, 0x33, !PT ;  /* 0x00000014ff18a212 */ /* 0x000fca00078e33ff */
[----:B------:R-:W-:-:S04]  /*0900*/  IMAD.MOV R7, RZ, RZ, -R24 ;  /* 0x000000ffff077224 */ /* 0x000fc800078e0a18 */
[----:B------:R-:W-:Y:S01]  /*0910*/  IMAD R4, R20, R7, R22 ;  /* 0x0000000714047224 */ /* 0x000fe200078e0216 */
[----:B------:R-:W-:Y:S06]  /*0920*/  BRA `(.L_x_7) ;  /* 0x0000000000447947 */ /* 0x000fec0003800000 */
.L_x_6:
[----:B------:R-:W-:Y:S01]  /*0930*/  IMAD.MOV.U32 R10, RZ, RZ, R22 ;  /* 0x000000ffff0a7224 */ /* 0x000fe200078e0016 */
[----:B------:R-:W-:Y:S01]  /*0940*/  MOV R12, R21 ;  /* 0x00000015000c7202 */ /* 0x000fe20000000f00 */
[----:B------:R-:W-:Y:S01]  /*0950*/  IMAD.MOV.U32 R7, RZ, RZ, R23 ;  /* 0x000000ffff077224 */ /* 0x000fe200078e0017 */
[----:B------:R-:W-:Y:S01]  /*0960*/  MOV R4, 0x990 ;  /* 0x0000099000047802 */ /* 0x000fe20000000f00 */
[----:B------:R-:W-:-:S07]  /*0970*/  IMAD.MOV.U32 R13, RZ, RZ, R20 ;  /* 0x000000ffff0d7224 */ /* 0x000fce00078e0014 */
[----:B------:R-:W-:Y:S05]  /*0980*/  CALL.REL.NOINC `($__internal_0_$__cuda_sm20_div_s64) ;  /* 0x0000002c00e87944 */ /* 0x000fea0003c00000 */
[----:B------:R-:W-:Y:S01]  /*0990*/  IADD3 R13, P0, PT, RZ, -R6, RZ ;  /* 0x80000006ff0d7210 */ /* 0x000fe20007f1e0ff */
[----:B------:R-:W-:Y:S02]  /*09a0*/  IMAD.MOV.U32 R8, RZ, RZ, R22 ;  /* 0x000000ffff087224 */ /* 0x000fe400078e0016 */
[----:B------:R-:W-:Y:S02]  /*09b0*/  IMAD.MOV.U32 R24, RZ, RZ, R6 ;  /* 0x000000ffff187224 */ /* 0x000fe400078e0006 */
[--C-:B------:R-:W-:Y:S02]  /*09c0*/  IMAD.X R9, RZ, RZ, ~R7.reuse, P0 ;  /* 0x000000ffff097224 */ /* 0x100fe400000e0e07 */
[----:B------:R-:W-:Y:S02]  /*09d0*/  IMAD.MOV.U32 R25, RZ, RZ, R7 ;  /* 0x000000ffff197224 */ /* 0x000fe400078e0007 */
[----:B------:R-:W-:Y:S02]  /*09e0*/  IMAD R4, R9, R20, RZ ;  /* 0x0000001409047224 */ /* 0x000fe400078e02ff */
[----:B------:R-:W-:-:S02]  /*09f0*/  IMAD.MOV.U32 R9, RZ, RZ, R23 ;  /* 0x000000ffff097224 */ /* 0x000fc400078e0017 */
[----:B------:R-:W-:-:S04]  /*0a00*/  IMAD.WIDE.U32 R8, R20, R13, R8 ;  /* 0x0000000d14087225 */ /* 0x000fc800078e0008 */
[----:B------:R-:W-:Y:S01]  /*0a10*/  IMAD R13, R21, R13, R4 ;  /* 0x0000000d150d7224 */ /* 0x000fe200078e0204 */
[----:B------:R-:W-:-:S03]  /*0a20*/  MOV R4, R8 ;  /* 0x0000000800047202 */ /* 0x000fc60000000f00 */
[----:B------:R-:W-:-:S07]  /*0a30*/  IMAD.IADD R13, R9, 0x1, R13 ;  /* 0x00000001090d7824 */ /* 0x000fce00078e020d */
.L_x_7:
[----:B------:R-:W-:Y:S05]  /*0a40*/  BSYNC.RECONVERGENT B0 ;  /* 0x0000000000007941 */ /* 0x000fea0003800200 */
.L_x_5:
        /* <DEDUP_REMOVED lines=11> */
[----:B------:R-:W-:Y:S01]  /*0b00*/  MOV R6, R4 ;  /* 0x0000000400067202 */ /* 0x000fe20000000f00 */
[----:B------:R-:W-:Y:S01]  /*0b10*/  IMAD.MOV.U32 R7, RZ, RZ, R13 ;  /* 0x000000ffff077224 */ /* 0x000fe200078e000d */
[----:B------:R-:W-:Y:S05]  /*0b20*/  BSSY.RECONVERGENT B0, `(.L_x_8) ;  /* 0x000002e000007945 */ /* 0x000fea0003800200 */
[----:B------:R-:W3:Y:S01]  /*0b30*/  I2F.F64.S64 R6, R6 ;  /* 0x0000000600067312 */ /* 0x000ee20000301c00 */
[----:B--2---:R-:W-:-:S04]  /*0b40*/  LOP3.LUT R4, R25, R23, RZ, 0xfc, !PT ;  /* 0x0000001719047212 */ /* 0x004fc800078efcff */
[----:B------:R-:W-:Y:S01]  /*0b50*/  ISETP.NE.U32.AND P0, PT, R4, RZ, PT ;  /* 0x000000ff0400720c */ /* 0x000fe20003f05070 */
[----:B---3--:R-:W-:-:S12]  /*0b60*/  DFMA R20, R6, R8, R20 ;  /* 0x000000080614722b */ /* 0x008fd80000000014 */
        /* <DEDUP_REMOVED lines=9> */
[----:B0-----:R-:W-:Y:S01]  /*0c00*/  MOV R6, RZ ;  /* 0x000000ff00067202 */ /* 0x001fe20000000f00 */
        /* <DEDUP_REMOVED lines=14> */
.L_x_9:
[----:B------:R-:W-:Y:S01]  /*0cf0*/  MOV R10, R24 ;  /* 0x00000018000a7202 */ /* 0x000fe20000000f00 */
[----:B------:R-:W-:Y:S01]  /*0d00*/  IMAD.MOV.U32 R7, RZ, RZ, R25 ;  /* 0x000000ffff077224 */ /* 0x000fe200078e0019 */
[----:B------:R-:W-:Y:S01]  /*0d10*/  MOV R4, 0xd50 ;  /* 0x00000d5000047802 */ /* 0x000fe20000000f00 */
[----:B------:R-:W-:Y:S02]  /*0d20*/  IMAD.MOV.U32 R13, RZ, RZ, R22 ;  /* 0x000000ffff0d7224 */ /* 0x000fe400078e0016 */
[----:B------:R-:W-:-:S07]  /*0d30*/  IMAD.MOV.U32 R12, RZ, RZ, R23 ;  /* 0x000000ffff0c7224 */ /* 0x000fce00078e0017 */
[----:B------:R-:W-:Y:S05]  /*0d40*/  CALL.REL.NOINC `($__internal_0_$__cuda_sm20_div_s64) ;  /* 0x0000002800f87944 */ /* 0x000fea0003c00000 */
[----:B------:R-:W-:Y:S01]  /*0d50*/  IADD3 R13, P0, PT, RZ, -R6, RZ ;  /* 0x80000006ff0d7210 */ /* 0x000fe20007f1e0ff */
[----:B------:R-:W-:Y:S02]  /*0d60*/  IMAD.MOV.U32 R8, RZ, RZ, R24 ;  /* 0x000000ffff087224 */ /* 0x000fe400078e0018 */
[----:B------:R-:W-:Y:S01]  /*0d70*/  IMAD.MOV.U32 R26, RZ, RZ, R6 ;  /* 0x000000ffff1a7224 */ /* 0x000fe200078e0006 */
[----:B------:R-:W-:Y:S01]  /*0d80*/  IADD3.X R9, PT, PT, RZ, ~R7, RZ, P0, !PT ;  /* 0x80000007ff097210 */ /* 0x000fe200007fe4ff */
[----:B------:R-:W-:-:S04]  /*0d90*/  IMAD.MOV.U32 R27, RZ, RZ, R7 ;  /* 0x000000ffff1b7224 */ /* 0x000fc800078e0007 */
[----:B------:R-:W-:Y:S02]  /*0da0*/  IMAD R4, R9, R22, RZ ;  /* 0x0000001609047224 */ /* 0x000fe400078e02ff */
[----:B------:R-:W-:Y:S02]  /*0db0*/  IMAD.MOV.U32 R9, RZ, RZ, R25 ;  /* 0x000000ffff097224 */ /* 0x000fe400078e0019 */
[----:B------:R-:W-:-:S04]  /*0dc0*/  IMAD.WIDE.U32 R8, R22, R13, R8 ;  /* 0x0000000d16087225 */ /* 0x000fc800078e0008 */
[----:B------:R-:W-:Y:S02]  /*0dd0*/  IMAD R13, R23, R13, R4 ;  /* 0x0000000d170d7224 */ /* 0x000fe400078e0204 */
[----:B------:R-:W-:-:S03]  /*0de0*/  IMAD.MOV.U32 R4, RZ, RZ, R8 ;  /* 0x000000ffff047224 */ /* 0x000fc600078e0008 */
[----:B------:R-:W-:-:S07]  /*0df0*/  IADD3 R13, PT, PT, R9, R13, RZ ;  /* 0x0000000d090d7210 */ /* 0x000fce0007ffe0ff */
.L_x_10:
[----:B------:R-:W-:Y:S05]  /*0e00*/  BSYNC.RECONVERGENT B0 ;  /* 0x0000000000007941 */ /* 0x000fea0003800200 */
.L_x_8:
        /* <DEDUP_REMOVED lines=12> */
[----:B------:R-:W-:Y:S01]  /*0ed0*/  MOV R7, R13 ;  /* 0x0000000d00077202 */ /* 0x000fe20000000f00 */
        /* <DEDUP_REMOVED lines=19> */
[----:B------:R-:W-:-:S05]  /*1010*/  IMAD R7, R24, R7, R26 ;  /* 0x0000000718077224 */ /* 0x000fca00078e021a */
[----:B------:R-:W-:-:S13]  /*1020*/  ISETP.GE.U32.AND P0, PT, R7, R24, PT ;  /* 0x000000180700720c */ /* 0x000fda0003f06070 */
[----:B------:R-:W-:Y:S02]  /*1030*/  @P0 IMAD.IADD R7, R7, 0x1, -R24 ;  /* 0x0000000107070824 */ /* 0x000fe400078e0a18 */
[----:B------:R-:W-:-:S03]  /*1040*/  @P0 VIADD R28, R28, 0x1 ;  /* 0x000000011c1c0836 */ /* 0x000fc60000000000 */
[----:B------:R-:W-:-:S13]  /*1050*/  ISETP.GE.U32.AND P1, PT, R7, R24, PT ;  /* 0x000000180700720c */ /* 0x000fda0003f26070 */
[----:B------:R-:W-:Y:S01]  /*1060*/  @P1 VIADD R28, R28, 0x1 ;  /* 0x000000011c1c1836 */ /* 0x000fe20000000000 */
[----:B------:R-:W-:-:S04]  /*1070*/  @!P2 LOP3.LUT R28, RZ, R24, RZ, 0x33, !PT ;  /* 0x00000018ff1ca212 */ /* 0x000fc800078e33ff */
[----:B------:R-:W-:-:S05]  /*1080*/  IADD3 R7, PT, PT, -R28, RZ, RZ ;  /* 0x000000ff1c077210 */ /* 0x000fca0007ffe1ff */
[----:B------:R-:W-:Y:S01]  /*1090*/  IMAD R4, R24, R7, R26 ;  /* 0x0000000718047224 */ /* 0x000fe200078e021a */
[----:B------:R-:W-:Y:S06]  /*10a0*/  BRA `(.L_x_13) ;  /* 0x0000000000447947 */ /* 0x000fec0003800000 */
.L_x_12:
[----:B------:R-:W-:Y:S01]  /*10b0*/  IMAD.MOV.U32 R10, RZ, RZ, R26 ;  /* 0x000000ffff0a7224 */ /* 0x000fe200078e001a */
[----:B------:R-:W-:Y:S01]  /*10c0*/  MOV R7, R27 ;  /* 0x0000001b00077202 */ /* 0x000fe20000000f00 */
[----:B------:R-:W-:Y:S01]  /*10d0*/  IMAD.MOV.U32 R13, RZ, RZ, R24 ;  /* 0x000000ffff0d7224 */ /* 0x000fe200078e0018 */
[----:B------:R-:W-:Y:S01]  /*10e0*/  MOV R4, 0x1110 ;  /* 0x0000111000047802 */ /* 0x000fe20000000f00 */
[----:B------:R-:W-:-:S07]  /*10f0*/  IMAD.MOV.U32 R12, RZ, RZ, R25 ;  /* 0x000000ffff0c7224 */ /* 0x000fce00078e0019 */
[----:B------:R-:W-:Y:S05]  /*1100*/  CALL.REL.NOINC `($__internal_0_$__cuda_sm20_div_s64) ;  /* 0x0000002800087944 */ /* 0x000fea0003c00000 */
[----:B------:R-:W-:Y:S01]  /*1110*/  IADD3 R13, P0, PT, RZ, -R6, RZ ;  /* 0x80000006ff0d7210 */ /* 0x000fe20007f1e0ff */
[--C-:B------:R-:W-:Y:S01]  /*1120*/  IMAD.MOV.U32 R29, RZ, RZ, R7.reuse ;  /* 0x000000ffff1d7224 */ /* 0x100fe200078e0007 */
[----:B------:R-:W-:Y:S02]  /*1130*/  MOV R8, R26 ;  /* 0x0000001a00087202 */ /* 0x000fe40000000f00 */
[----:B------:R-:W-:Y:S01]  /*1140*/  MOV R28, R6 ;  /* 0x00000006001c7202 */ /* 0x000fe20000000f00 */
[----:B------:R-:W-:-:S04]  /*1150*/  IMAD.X R9, RZ, RZ, ~R7, P0 ;  /* 0x000000ffff097224 */ /* 0x000fc800000e0e07 */
[----:B------:R-:W-:Y:S02]  /*1160*/  IMAD R4, R9, R24, RZ ;  /* 0x0000001809047224 */ /* 0x000fe400078e02ff */
[----:B------:R-:W-:Y:S02]  /*1170*/  IMAD.MOV.U32 R9, RZ, RZ, R27 ;  /* 0x000000ffff097224 */ /* 0x000fe400078e001b */
[----:B------:R-:W-:-:S04]  /*1180*/  IMAD.WIDE.U32 R8, R24, R13, R8 ;  /* 0x0000000d18087225 */ /* 0x000fc800078e0008 */
[----:B------:R-:W-:Y:S02]  /*1190*/  IMAD R13, R25, R13, R4 ;  /* 0x0000000d190d7224 */ /* 0x000fe400078e0204 */
[----:B------:R-:W-:Y:S02]  /*11a0*/  IMAD.MOV.U32 R4, RZ, RZ, R8 ;  /* 0x000000ffff047224 */ /* 0x000fe400078e0008 */
[----:B------:R-:W-:-:S07]  /*11b0*/  IMAD.IADD R13, R9, 0x1, R13 ;  /* 0x00000001090d7824 */ /* 0x000fce00078e020d */
.L_x_13:
[----:B------:R-:W-:Y:S05]  /*11c0*/  BSYNC.RECONVERGENT B0 ;  /* 0x0000000000007941 */ /* 0x000fea0003800200 */
.L_x_11:
        /* <DEDUP_REMOVED lines=22> */
[----:B------:R-:W-:Y:S01]  /*1330*/  IMAD.MOV.U32 R31, RZ, RZ, RZ ;  /* 0x000000ffff1f7224 */ /* 0x000fe200078e00ff */
[----:B------:R-:W-:-:S04]  /*1340*/  MOV R13, RZ ;  /* 0x000000ff000d7202 */ /* 0x000fc80000000f00 */
[----:B0-----:R-:W0:Y:S02]  /*1350*/  MUFU.RCP R4, R4 ;  /* 0x0000000400047308 */ /* 0x001e240000001000 */
[----:B0-----:R-:W-:-:S06]  /*1360*/  IADD3 R6, PT, PT, R4, 0xffffffe, RZ ;  /* 0x0ffffffe04067810 */ /* 0x001fcc0007ffe0ff */
        /* <DEDUP_REMOVED lines=8> */
[----:B------:R-:W-:Y:S01]  /*13f0*/  @P0 IADD3 R7, PT, PT, -R26, R7, RZ ;  /* 0x000000071a070210 */ /* 0x000fe20007ffe1ff */
[----:B------:R-:W-:-:S03]  /*1400*/  @P0 VIADD R30, R30, 0x1 ;  /* 0x000000011e1e0836 */ /* 0x000fc60000000000 */
[----:B------:R-:W-:-:S13]  /*1410*/  ISETP.GE.U32.AND P1, PT, R7, R26, PT ;  /* 0x0000001a0700720c */ /* 0x000fda0003f26070 */
[----:B------:R-:W-:Y:S01]  /*1420*/  @P1 VIADD R30, R30, 0x1 ;  /* 0x000000011e1e1836 */ /* 0x000fe20000000000 */
[----:B------:R-:W-:-:S05]  /*1430*/  @!P2 LOP3.LUT R30, RZ, R26, RZ, 0x33, !PT ;  /* 0x0000001aff1ea212 */ /* 0x000fca00078e33ff */
[----:B------:R-:W-:-:S04]  /*1440*/  IMAD.MOV R7, RZ, RZ, -R30 ;  /* 0x000000ffff077224 */ /* 0x000fc800078e0a1e */
[----:B------:R-:W-:Y:S01]  /*1450*/  IMAD R4, R26, R7, R28 ;  /* 0x000000071a047224 */ /* 0x000fe200078e021c */
[----:B------:R-:W-:Y:S06]  /*1460*/  BRA `(.L_x_16) ;  /* 0x0000000000447947 */ /* 0x000fec0003800000 */
.L_x_15:
[----:B------:R-:W-:Y:S01]  /*1470*/  IMAD.MOV.U32 R10, RZ, RZ, R28 ;  /* 0x000000ffff0a7224 */ /* 0x000fe200078e001c */
[----:B------:R-:W-:Y:S01]  /*1480*/  MOV R13, R26 ;  /* 0x0000001a000d7202 */ /* 0x000fe20000000f00 */
[----:B------:R-:W-:Y:S01]  /*1490*/  IMAD.MOV.U32 R7, RZ, RZ, R29 ;  /* 0x000000ffff077224 */ /* 0x000fe200078e001d */
[----:B------:R-:W-:Y:S01]  /*14a0*/  MOV R4, 0x14d0 ;  /* 0x000014d000047802 */ /* 0x000fe20000000f00 */
[----:B------:R-:W-:-:S07]  /*14b0*/  IMAD.MOV.U32 R12, RZ, RZ, R27 ;  /* 0x000000ffff0c7224 */ /* 0x000fce00078e001b */
[----:B------:R-:W-:Y:S05]  /*14c0*/  CALL.REL.NOINC `($__internal_0_$__cuda_sm20_div_s64) ;  /* 0x0000002400187944 */ /* 0x000fea0003c00000 */
[----:B------:R-:W-:Y:S01]  /*14d0*/  IADD3 R13, P0, PT, RZ, -R6, RZ ;  /* 0x80000006ff0d7210 */ /* 0x000fe20007f1e0ff */
[----:B------:R-:W-:Y:S01]  /*14e0*/  IMAD.MOV.U32 R8, RZ, RZ, R28 ;  /* 0x000000ffff087224 */ /* 0x000fe200078e001c */
[----:B------:R-:W-:Y:S01]  /*14f0*/  MOV R31, R7 ;  /* 0x00000007001f7202 */ /* 0x000fe20000000f00 */
[----:B------:R-:W-:Y:S02]  /*1500*/  IMAD.MOV.U32 R30, RZ, RZ, R6 ;  /* 0x000000ffff1e7224 */ /* 0x000fe400078e0006 */
[----:B------:R-:W-:-:S04]  /*1510*/  IMAD.X R9, RZ, RZ, ~R7, P0 ;  /* 0x000000ffff097224 */ /* 0x000fc800000e0e07 */
[----:B------:R-:W-:Y:S01]  /*1520*/  IMAD R4, R9, R26, RZ ;  /* 0x0000001a09047224 */ /* 0x000fe200078e02ff */
[----:B------:R-:W-:-:S03]  /*1530*/  MOV R9, R29 ;  /* 0x0000001d00097202 */ /* 0x000fc60000000f00 */
[----:B------:R-:W-:-:S04]  /*1540*/  IMAD.WIDE.U32 R8, R26, R13, R8 ;  /* 0x0000000d1a087225 */ /* 0x000fc800078e0008 */
[----:B------:R-:W-:Y:S02]  /*1550*/  IMAD R13, R27, R13, R4 ;  /* 0x0000000d1b0d7224 */ /* 0x000fe400078e0204 */
[----:B------:R-:W-:Y:S02]  /*1560*/  IMAD.MOV.U32 R4, RZ, RZ, R8 ;  /* 0x000000ffff047224 */ /* 0x000fe400078e0008 */
[----:B------:R-:W-:-:S07]  /*1570*/  IMAD.IADD R13, R9, 0x1, R13 ;  /* 0x00000001090d7824 */ /* 0x000fce00078e020d */
.L_x_16:
[----:B------:R-:W-:Y:S05]  /*1580*/  BSYNC.RECONVERGENT B0 ;  /* 0x0000000000007941 */ /* 0x000fea0003800200 */
.L_x_14:
        /* <DEDUP_REMOVED lines=42> */
.L_x_18:
        /* <DEDUP_REMOVED lines=11> */
[----:B------:R-:W-:Y:S02]  /*18e0*/  IMAD R4, R9, R28, RZ ;  /* 0x0000001c09047224 */ /* 0x000fe400078e02ff */
[----:B------:R-:W-:Y:S02]  /*18f0*/  IMAD.MOV.U32 R9, RZ, RZ, R31 ;  /* 0x000000ffff097224 */ /* 0x000fe400078e001f */
[----:B------:R-:W-:-:S04]  /*1900*/  IMAD.WIDE.U32 R8, R28, R13, R8 ;  /* 0x0000000d1c087225 */ /* 0x000fc800078e0008 */
[----:B------:R-:W-:Y:S01]  /*1910*/  IMAD R13, R29, R13, R4 ;  /* 0x0000000d1d0d7224 */ /* 0x000fe200078e0204 */
[----:B------:R-:W-:-:S03]  /*1920*/  MOV R4, R8 ;  /* 0x0000000800047202 */ /* 0x000fc60000000f00 */
[----:B------:R-:W-:-:S07]  /*1930*/  IMAD.IADD R13, R9, 0x1, R13 ;  /* 0x00000001090d7824 */ /* 0x000fce00078e020d */
.L_x_19:
[----:B------:R-:W-:Y:S05]  /*1940*/  BSYNC.RECONVERGENT B0 ;  /* 0x0000000000007941 */ /* 0x000fea0003800200 */
.L_x_17:
        /* <DEDUP_REMOVED lines=42> */
.L_x_21:
        /* <DEDUP_REMOVED lines=9> */
[--C-:B------:R-:W-:Y:S02]  /*1c80*/  IMAD.MOV.U32 R35, RZ, RZ, R7.reuse ;  /* 0x000000ffff237224 */ /* 0x100fe400078e0007 */
[----:B------:R-:W-:-:S04]  /*1c90*/  IMAD.X R9, RZ, RZ, ~R7, P0 ;  /* 0x000000ffff097224 */ /* 0x000fc800000e0e07 */
[----:B------:R-:W-:Y:S02]  /*1ca0*/  IMAD R4, R9, R30, RZ ;  /* 0x0000001e09047224 */ /* 0x000fe400078e02ff */
[----:B------:R-:W-:Y:S02]  /*1cb0*/  IMAD.MOV.U32 R9, RZ, RZ, R33 ;  /* 0x000000ffff097224 */ /* 0x000fe400078e0021 */
[----:B------:R-:W-:-:S04]  /*1cc0*/  IMAD.WIDE.U32 R8, R30, R13, R8 ;  /* 0x0000000d1e087225 */ /* 0x000fc800078e0008 */
[----:B------:R-:W-:Y:S02]  /*1cd0*/  IMAD R13, R31, R13, R4 ;  /* 0x0000000d1f0d7224 */ /* 0x000fe400078e0204 */
[----:B------:R-:W-:-:S03]  /*1ce0*/  IMAD.MOV.U32 R4, RZ, RZ, R8 ;  /* 0x000000ffff047224 */ /* 0x000fc600078e0008 */
[----:B------:R-:W-:-:S07]  /*1cf0*/  IADD3 R13, PT, PT, R9, R13, RZ ;  /* 0x0000000d090d7210 */ /* 0x000fce0007ffe0ff */
.L_x_22:
[----:B------:R-:W-:Y:S05]  /*1d00*/  BSYNC.RECONVERGENT B0 ;  /* 0x0000000000007941 */ /* 0x000fea0003800200 */
.L_x_20:
        /* <DEDUP_REMOVED lines=22> */
[----:B------:R-:W-:Y:S01]  /*1e70*/  ISETP.NE.U32.AND P2, PT, R32, RZ, PT ;  /* 0x000000ff2000720c */ /* 0x000fe20003f45070 */
[----:B------:R-:W-:-:S04]  /*1e80*/  IMAD.MOV.U32 R39, RZ, RZ, RZ ;  /* 0x000000ffff277224 */ /* 0x000fc800078e00ff */
        /* <DEDUP_REMOVED lines=14> */
[----:B------:R-:W-:-:S04]  /*1f70*/  @!P2 LOP3.LUT R38, RZ, R32, RZ, 0x33, !PT ;  /* 0x00000020ff26a212 */ /* 0x000fc800078e33ff */
[----:B------:R-:W-:-:S05]  /*1f80*/  IADD3 R7, PT, PT, -R38, RZ, RZ ;  /* 0x000000ff26077210 */ /* 0x000fca0007ffe1ff */
[----:B------:R-:W-:Y:S01]  /*1f90*/  IMAD R4, R32, R7, R34 ;  /* 0x0000000720047224 */ /* 0x000fe200078e0222 */
[----:B------:R-:W-:Y:S06]  /*1fa0*/  BRA `(.L_x_25) ;  /* 0x0000000000447947 */ /* 0x000fec0003800000 */
.L_x_24:
[----:B------:R-:W-:Y:S01]  /*1fb0*/  MOV R10, R34 ;  /* 0x00000022000a7202 */ /* 0x000fe20000000f00 */
[----:B------:R-:W-:Y:S01]  /*1fc0*/  IMAD.MOV.U32 R7, RZ, RZ, R35 ;  /* 0x000000ffff077224 */ /* 0x000fe200078e0023 */
[----:B------:R-:W-:Y:S01]  /*1fd0*/  MOV R12, R33 ;  /* 0x00000021000c7202 */ /* 0x000fe20000000f00 */
[----:B------:R-:W-:Y:S01]  /*1fe0*/  IMAD.MOV.U32 R13, RZ, RZ, R32 ;  /* 0x000000ffff0d7224 */ /* 0x000fe200078e0020 */
[----:B------:R-:W-:-:S07]  /*1ff0*/  MOV R4, 0x2010 ;  /* 0x0000201000047802 */ /* 0x000fce0000000f00 */
[----:B------:R-:W-:Y:S05]  /*2000*/  CALL.REL.NOINC `($__internal_0_$__cuda_sm20_div_s64) ;  /* 0x0000001800487944 */ /* 0x000fea0003c00000 */
[-C--:B------:R-:W-:Y:S01]  /*2010*/  IADD3 R13, P0, PT, RZ, -R6.reuse, RZ ;  /* 0x80000006ff0d7210 */ /* 0x080fe20007f1e0ff */
[----:B------:R-:W-:Y:S01]  /*2020*/  IMAD.MOV.U32 R8, RZ, RZ, R34 ;  /* 0x000000ffff087224 */ /* 0x000fe200078e0022 */
[----:B------:R-:W-:Y:S01]  /*2030*/  MOV R38, R6 ;  /* 0x0000000600267202 */ /* 0x000fe20000000f00 */
[--C-:B------:R-:W-:Y:S02]  /*2040*/  IMAD.MOV.U32 R39, RZ, RZ, R7.reuse ;  /* 0x000000ffff277224 */ /* 0x100fe400078e0007 */
[----:B------:R-:W-:-:S04]  /*2050*/  IMAD.X R9, RZ, RZ, ~R7, P0 ;  /* 0x000000ffff097224 */ /* 0x000fc800000e0e07 */
[----:B------:R-:W-:Y:S01]  /*2060*/  IMAD R4, R9, R32, RZ ;  /* 0x0000002009047224 */ /* 0x000fe200078e02ff */
[----:B------:R-:W-:-:S03]  /*2070*/  MOV R9, R35 ;  /* 0x0000002300097202 */ /* 0x000fc60000000f00 */
[----:B------:R-:W-:-:S04]  /*2080*/  IMAD.WIDE.U32 R8, R32, R13, R8 ;  /* 0x0000000d20087225 */ /* 0x000fc800078e0008 */
[----:B------:R-:W-:Y:S02]  /*2090*/  IMAD R13, R33, R13, R4 ;  /* 0x0000000d210d7224 */ /* 0x000fe400078e0204 */
[----:B------:R-:W-:Y:S02]  /*20a0*/  IMAD.MOV.U32 R4, RZ, RZ, R8 ;  /* 0x000000ffff047224 */ /* 0x000fe400078e0008 */
[----:B------:R-:W-:-:S07]  /*20b0*/  IMAD.IADD R13, R9, 0x1, R13 ;  /* 0x00000001090d7824 */ /* 0x000fce00078e020d */
.L_x_25:
[----:B------:R-:W-:Y:S05]  /*20c0*/  BSYNC.RECONVERGENT B0 ;  /* 0x0000000000007941 */ /* 0x000fea0003800200 */
.L_x_23:
        /* <DEDUP_REMOVED lines=42> */
.L_x_27:
        /* <DEDUP_REMOVED lines=8> */
[-C--:B------:R-:W-:Y:S01]  /*23f0*/  MOV R11, R7.reuse ;  /* 0x00000007000b7202 */ /* 0x080fe20000000f00 */
[----:B------:R-:W-:Y:S01]  /*2400*/  IMAD.MOV.U32 R10, RZ, RZ, R6 ;  /* 0x000000ffff0a7224 */ /* 0x000fe200078e0006 */
[----:B------:R-:W-:-:S05]  /*2410*/  IADD3.X R9, PT, PT, RZ, ~R7, RZ, P0, !PT ;  /* 0x80000007ff097210 */ /* 0x000fca00007fe4ff */
[----:B------:R-:W-:Y:S02]  /*2420*/  IMAD R4, R9, R32, RZ ;  /* 0x0000002009047224 */ /* 0x000fe400078e02ff */
[----:B------:R-:W-:Y:S02]  /*2430*/  IMAD.MOV.U32 R9, RZ, RZ, R39 ;  /* 0x000000ffff097224 */ /* 0x000fe400078e0027 */
[----:B------:R-:W-:-:S04]  /*2440*/  IMAD.WIDE.U32 R8, R32, R13, R8 ;  /* 0x0000000d20087225 */ /* 0x000fc800078e0008 */
[----:B------:R-:W-:Y:S01]  /*2450*/  IMAD R13, R33, R13, R4 ;  /* 0x0000000d210d7224 */ /* 0x000fe200078e0204 */
[----:B------:R-:W-:-:S03]  /*2460*/  MOV R12, R8 ;  /* 0x00000008000c7202 */ /* 0x000fc60000000f00 */
[----:B------:R-:W-:-:S07]  /*2470*/  IMAD.IADD R13, R9, 0x1, R13 ;  /* 0x00000001090d7824 */ /* 0x000fce00078e020d */
.L_x_28:
[----:B------:R-:W-:Y:S05]  /*2480*/  BSYNC.RECONVERGENT B0 ;  /* 0x0000000000007941 */ /* 0x000fea0003800200 */
.L_x_26:
        /* <DEDUP_REMOVED lines=11> */
[----:B------:R-:W3:Y:S01]  /*2540*/  I2F.F64.S64 R12, R12 ;  /* 0x0000000c000c7312 */ /* 0x000ee20000301c00 */
[----:B------:R-:W-:Y:S01]  /*2550*/  BSSY.RECONVERGENT B0, `(.L_x_29) ;  /* 0x000001c000007945 */ /* 0x000fe20003800200 */
[----:B--2---:R-:W-:-:S04]  /*2560*/  LOP3.LUT R4, R11, R9, RZ, 0xfc, !PT ;  /* 0x000000090b047212 */ /* 0x004fc800078efcff */
[----:B------:R-:W-:Y:S01]  /*2570*/  ISETP.NE.U32.AND P0, PT, R4, RZ, PT ;  /* 0x000000ff0400720c */ /* 0x000fe20003f05070 */
[----:B---3--:R-:W-:-:S12]  /*2580*/  DFMA R6, R12, R14, R6 ;  /* 0x0000000e0c06722b */ /* 0x008fd80000000006 */
[----:B------:R-:W-:Y:S05]  /*2590*/  @P0 BRA `(.L_x_30) ;  /* 0x00000000004c0947 */ /* 0x000fea0003800000 */
[----:B------:R-:W0:Y:S01]  /*25a0*/  I2F.U32.RP R4, R8 ;  /* 0x0000000800047306 */ /* 0x000e220000209000 */
[----:B------:R-:W-:Y:S01]  /*25b0*/  IMAD.MOV R9, RZ, RZ, -R8 ;  /* 0x000000ffff097224 */ /* 0x000fe200078e0a08 */
[----:B------:R-:W-:Y:S01]  /*25c0*/  ISETP.NE.U32.AND P1, PT, R8, RZ, PT ;  /* 0x000000ff0800720c */ /* 0x000fe20003f25070 */
[----:B------:R-:W-:-:S05]  /*25d0*/  IMAD.MOV.U32 R49, RZ, RZ, RZ ;  /* 0x000000ffff317224 */ /* 0x000fca00078e00ff */
        /* <DEDUP_REMOVED lines=10> */
[----:B------:R-:W-:-:S05]  /*2680*/  @P0 IMAD.IADD R48, R48, 0x1, -R8 ;  /* 0x0000000130300824 */ /* 0x000fca00078e0a08 */
[----:B------:R-:W-:-:S13]  /*2690*/  ISETP.GE.U32.AND P0, PT, R48, R8, PT ;  /* 0x000000083000720c */ /* 0x000fda0003f06070 */
[----:B------:R-:W-:Y:S02]  /*26a0*/  @P0 IADD3 R48, PT, PT, -R8, R48, RZ ;  /* 0x0000003008300210 */ /* 0x000fe40007ffe1ff */
[----:B------:R-:W-:Y:S01]  /*26b0*/  @!P1 LOP3.LUT R48, RZ, R8, RZ, 0x33, !PT ;  /* 0x00000008ff309212 */ /* 0x000fe200078e33ff */
[----:B------:R-:W-:Y:S06]  /*26c0*/  BRA `(.L_x_31) ;  /* 0x0000000000107947 */ /* 0x000fec0003800000 */
.L_x_30:
[----:B------:R-:W-:Y:S01]  /*26d0*/  IMAD.MOV.U32 R13, RZ, RZ, R10 ;  /* 0x000000ffff0d7224 */ /* 0x000fe200078e000a */
[----:B------:R-:W-:Y:S02]  /*26e0*/  MOV R12, R11 ;  /* 0x0000000b000c7202 */ /* 0x000fe40000000f00 */
[----:B------:R-:W-:-:S07]  /*26f0*/  MOV R4, 0x2710 ;  /* 0x0000271000047802 */ /* 0x000fce0000000f00 */
[----:B------:R-:W-:Y:S05]  /*2700*/  CALL.REL.NOINC `($__internal_1_$__cuda_sm20_rem_s64) ;  /* 0x0000001400d87944 */ /* 0x000fea0003c00000 */
.L_x_31:
[----:B------:R-:W-:Y:S05]  /*2710*/  BSYNC.RECONVERGENT B0 ;  /* 0x0000000000007941 */ /* 0x000fea0003800200 */
.L_x_29:
[----:B------:R-:W0:Y:S01]  /*2720*/  LDC.64 R10, c[0x0][0x398] ;  /* 0x0000e600ff0a7b82 */ /* 0x000e220000000a00 */
[C---:B------:R-:W-:Y:S02]  /*2730*/  R2UR UR4, R16.reuse ;  /* 0x00000000100472ca */ /* 0x040fe400000e0000 */
[C---:B------:R-:W-:Y:S02]  /*2740*/  R2UR UR5, R17.reuse ;  /* 0x00000000110572ca */ /* 0x040fe400000e0000 */
[----:B------:R-:W-:Y:S02]  /*2750*/  R2UR UR6, R16 ;  /* 0x00000000100672ca */ /* 0x000fe400000e0000 */
[----:B------:R-:W-:-:S09]  /*2760*/  R2UR UR7, R17 ;  /* 0x00000000110772ca */ /* 0x000fd200000e0000 */
[----:B0-----:R-:W2:Y:S04]  /*2770*/  LDG.E.64 R46, desc[UR4][R10.64] ;  /* 0x000000040a2e7981 */ /* 0x001ea8000c1e1b00 */
[----:B------:R-:W2:Y:S01]  /*2780*/  LDG.E.64 R52, desc[UR6][R10.64+0x10] ;  /* 0x000010060a347981 */ /* 0x000ea2000c1e1b00 */
[----:B------:R-:W0:Y:S01]  /*2790*/  LDC.64 R50, c[0x0][0x390] ;  /* 0x0000e400ff327b82 */ /* 0x000e220000000a00 */
[C---:B------:R-:W-:Y:S02]  /*27a0*/  R2UR UR8, R16.reuse ;  /* 0x00000000100872ca */ /* 0x040fe400000e0000 */
[----:B------:R-:W-:Y:S01]  /*27b0*/  R2UR UR9, R17 ;  /* 0x00000000110972ca */ /* 0x000fe200000e0000 */
[----:B------:R1:W2:Y:S01]  /*27c0*/  I2F.F64.S64 R32, R48 ;  /* 0x0000003000207312 */ /* 0x0002a20000301c00 */
[----:B------:R-:W-:-:S02]  /*27d0*/  R2UR UR10, R16 ;  /* 0x00000000100a72ca */ /* 0x000fc400000e0000 */
[C---:B------:R-:W-:Y:S02]  /*27e0*/  R2UR UR11, R17.reuse ;  /* 0x00000000110b72ca */ /* 0x040fe400000e0000 */
[----:B------:R-:W-:Y:S02]  /*27f0*/  R2UR UR12, R16 ;  /* 0x00000000100c72ca */ /* 0x000fe400000e0000 */
[----:B------:R-:W-:Y:S01]  /*2800*/  R2UR UR13, R17 ;  /* 0x00000000110d72ca */ /* 0x000fe200000e0000 */
[----:B0-----:R-:W3:Y:S04]  /*2810*/  LDG.E.64 R8, desc[UR4][R50.64] ;  /* 0x0000000432087981 */ /* 0x001ee8000c1e1b00 */
[----:B------:R-:W4:Y:S04]  /*2820*/  LDG.E.64 R40, desc[UR8][R50.64+0x60] ;  /* 0x0000600832287981 */ /* 0x000f28000c1e1b00 */
[----:B------:R-:W5:Y:S04]  /*2830*/  LDG.E.64 R44, desc[UR6][R50.64+0x8] ;  /* 0x00000806322c7981 */ /* 0x000f68000c1e1b00 */
[----:B------:R-:W5:Y:S04]  /*2840*/  LDG.E.64 R42, desc[UR6][R50.64+0x180] ;  /* 0x00018006322a7981 */ /* 0x000f68000c1e1b00 */
[----:B------:R-:W5:Y:S04]  /*2850*/  LDG.E.64 R10, desc[UR4][R50.64+0x68] ;  /* 0x00006804320a7981 */ /* 0x000f68000c1e1b00 */
[----:B------:R-:W5:Y:S04]  /*2860*/  LDG.E.64 R36, desc[UR10][R50.64+0xc0] ;  /* 0x0000c00a32247981 */ /* 0x000f68000c1e1b00 */
[----:B------:R-:W5:Y:S04]  /*2870*/  LDG.E.64 R38, desc[UR6][R50.64+0x120] ;  /* 0x0001200632267981 */ /* 0x000f68000c1e1b00 */
[----:B------:R-:W5:Y:S04]  /*2880*/  LDG.E.64 R12, desc[UR12][R50.64+0xc8] ;  /* 0x0000c80c320c7981 */ /* 0x000f68000c1e1b00 */
[----:B------:R-:W5:Y:S04]  /*2890*/  LDG.E.64 R14, desc[UR4][R50.64+0x128] ;  /* 0x00012804320e7981 */ /* 0x000f68000c1e1b00 */
[----:B-1----:R-:W5:Y:S01]  /*28a0*/  LDG.E.64 R48, desc[UR4][R50.64+0x300] ;  /* 0x0003000432307981 */ /* 0x002f62000c1e1b00 */
[----:B--2---:R-:W-:-:S03]  /*28b0*/  DFMA R52, R32, R52, R46 ;  /* 0x000000342034722b */ /* 0x004fc6000000002e */
[----:B------:R-:W2:Y:S04]  /*28c0*/  LDG.E.64 R32, desc[UR4][R50.64+0x188] ;  /* 0x0001880432207981 */ /* 0x000ea8000c1e1b00 */
[----:B------:R-:W2:Y:S01]  /*28d0*/  LDG.E.64 R46, desc[UR4][R50.64+0x1e0] ;  /* 0x0001e004322e7981 */ /* 0x000ea2000c1e1b00 */
[C---:B---3--:R-:W-:Y:S02]  /*28e0*/  DFMA R8, R52.reuse, R8, RZ ;  /* 0x000000083408722b */ /* 0x048fe400000000ff */
[----:B----4-:R-:W-:-:S06]  /*28f0*/  DFMA R40, R52, R40, RZ ;  /* 0x000000283428722b */ /* 0x010fcc00000000ff */
[----:B-----5:R-:W-:Y:S01]  /*2900*/  DFMA R8, R6, R44, R8 ;  /* 0x0000002c0608722b */ /* 0x020fe20000000008 */
[----:B------:R-:W3:Y:S01]  /*2910*/  LDG.E.64 R44, desc[UR6][R50.64+0x2a0] ;  /* 0x0002a006322c7981 */ /* 0x000ee2000c1e1b00 */
[----:B------:R-:W-:Y:S02]  /*2920*/  DFMA R42, R52, R42, RZ ;  /* 0x0000002a342a722b */ /* 0x000fe400000000ff */
[----:B------:R-:W-:Y:S02]  /*2930*/  DFMA R10, R6, R10, R40 ;  /* 0x0000000a060a722b */ /* 0x000fe40000000028 */
[C---:B------:R-:W-:Y:S02]  /*2940*/  DFMA R36, R52.reuse, R36, RZ ;  /* 0x000000243424722b */ /* 0x040fe400000000ff */
[----:B------:R-:W-:Y:S01]  /*2950*/  DFMA R40, R52, R38, RZ ;  /* 0x000000263428722b */ /* 0x000fe200000000ff */
[----:B------:R-:W4:Y:S05]  /*2960*/  LDG.E.64 R38, desc[UR8][R50.64+0x240] ;  /* 0x0002400832267981 */ /* 0x000f2a000c1e1b00 */
[----:B------:R-:W-:-:S02]  /*2970*/  DFMA R12, R6, R12, R36 ;  /* 0x0000000c060c722b */ /* 0x000fc40000000024 */
[----:B------:R-:W5:Y:S01]  /*2980*/  LDG.E.64 R36, desc[UR6][R50.64+0x1e8] ;  /* 0x0001e80632247981 */ /* 0x000f62000c1e1b00 */
[----:B------:R-:W-:-:S03]  /*2990*/  DFMA R14, R6, R14, R40 ;  /* 0x0000000e060e722b */ /* 0x000fc60000000028 */
[----:B------:R-:W5:Y:S01]  /*29a0*/  LDG.E.64 R40, desc[UR4][R50.64+0x248] ;  /* 0x0002480432287981 */ /* 0x000f62000c1e1b00 */
[----:B--2---:R-:W-:-:S03]  /*29b0*/  DFMA R32, R6, R32, R42 ;  /* 0x000000200620722b */ /* 0x004fc6000000002a */
[----:B------:R-:W2:Y:S01]  /*29c0*/  LDG.E.64 R42, desc[UR4][R50.64+0x2a8] ;  /* 0x0002a804322a7981 */ /* 0x000ea2000c1e1b00 */
[C---:B------:R-:W-:Y:S02]  /*29d0*/  DFMA R46, R52.reuse, R46, RZ ;  /* 0x0000002e342e722b */ /* 0x040fe400000000ff */
[C---:B---3--:R-:W-:Y:S02]  /*29e0*/  DFMA R44, R52.reuse, R44, RZ ;  /* 0x0000002c342c722b */ /* 0x048fe400000000ff */
[----:B----4-:R-:W-:-:S04]  /*29f0*/  DFMA R38, R52, R38, RZ ;  /* 0x000000263426722b */ /* 0x010fc800000000ff */
[C---:B-----5:R-:W-:Y:S02]  /*2a00*/  DFMA R36, R6.reuse, R36, R46 ;  /* 0x000000240624722b */ /* 0x060fe4000000002e */
[----:B------:R-:W3:Y:S02]  /*2a10*/  LDG.E.64 R46, desc[UR6][R50.64+0x368] ;  /* 0x00036806322e7981 */ /* 0x000ee4000c1e1b00 */
[C---:B------:R-:W-:Y:S02]  /*2a20*/  DFMA R38, R6.reuse, R40, R38 ;  /* 0x000000280626722b */ /* 0x040fe40000000026 */
[----:B------:R-:W4:Y:S01]  /*2a30*/  LDG.E.64 R40, desc[UR6][R50.64+0x308] ;  /* 0x0003080632287981 */ /* 0x000f22000c1e1b00 */
[----:B--2---:R-:W-:-:S03]  /*2a40*/  DFMA R42, R6, R42, R44 ;  /* 0x0000002a062a722b */ /* 0x004fc6000000002c */
[----:B------:R-:W2:Y:S01]  /*2a50*/  LDG.E.64 R44, desc[UR4][R50.64+0x360] ;  /* 0x00036004322c7981 */ /* 0x000ea2000c1e1b00 */
[----:B------:R-:W-:-:S08]  /*2a60*/  DFMA R48, R52, R48, RZ ;  /* 0x000000303430722b */ /* 0x000fd000000000ff */
[----:B----4-:R-:W-:Y:S02]  /*2a70*/  DFMA R40, R6, R40, R48 ;  /* 0x000000280628722b */ /* 0x010fe40000000030 */
[----:B------:R-:W4:Y:S01]  /*2a80*/  LDG.E.64 R48, desc[UR4][R50.64+0xd0] ;  /* 0x0000d00432307981 */ /* 0x000f22000c1e1b00 */
[----:B--2---:R-:W-:-:S03]  /*2a90*/  DFMA R52, R52, R44, RZ ;  /* 0x0000002c3434722b */ /* 0x004fc600000000ff */
[----:B------:R-:W2:Y:S05]  /*2aa0*/  LDG.E.64 R44, desc[UR4][R50.64+0x10] ;  /* 0x00001004322c7981 */ /* 0x000eaa000c1e1b00 */
[----:B---3--:R-:W-:Y:S01]  /*2ab0*/  DFMA R46, R6, R46, R52 ;  /* 0x0000002e062e722b */ /* 0x008fe20000000034 */
[----:B------:R-:W3:Y:S04]  /*2ac0*/  LDG.E.64 R6, desc[UR6][R50.64+0x130] ;  /* 0x0001300632067981 */ /* 0x000ee8000c1e1b00 */
[----:B------:R-:W5:Y:S01]  /*2ad0*/  LDG.E.64 R52, desc[UR6][R50.64+0x70] ;  /* 0x0000700632347981 */ /* 0x000f62000c1e1b00 */
[----:B----4-:R-:W-:-:S03]  /*2ae0*/  DFMA R48, R34, R48, R12 ;  /* 0x000000302230722b */ /* 0x010fc6000000000c */
[----:B------:R-:W4:Y:S01]  /*2af0*/  LDG.E.64 R12, desc[UR6][R50.64+0x1f0] ;  /* 0x0001f006320c7981 */ /* 0x000f22000c1e1b00 */
[C---:B--2---:R-:W-:Y:S02]  /*2b00*/  DFMA R8, R34.reuse, R44, R8 ;  /* 0x0000002c2208722b */ /* 0x044fe40000000008 */
[C---:B---3--:R-:W-:Y:S01]  /*2b10*/  DFMA R44, R34.reuse, R6, R14 ;  /* 0x00000006222c722b */ /* 0x048fe2000000000e */
[----:B------:R-:W2:Y:S01]  /*2b20*/  LDG.E.64 R14, desc[UR4][R50.64+0x250] ;  /* 0x00025004320e7981 */ /* 0x000ea2000c1e1b00 */
[----:B-----5:R-:W-:-:S03]  /*2b30*/  DFMA R52, R34, R52, R10 ;  /* 0x000000342234722b */ /* 0x020fc6000000000a */
[----:B------:R-:W3:Y:S04]  /*2b40*/  LDG.E.64 R10, desc[UR4][R50.64+0x190] ;  /* 0x00019004320a7981 */ /* 0x000ee8000c1e1b00 */
[----:B------:R-:W5:Y:S01]  /*2b50*/  LDG.E.64 R6, desc[UR4][R50.64+0x2b0] ;  /* 0x0002b00432067981 */ /* 0x000f62000c1e1b00 */
[----:B----4-:R-:W-:-:S03]  /*2b60*/  DFMA R36, R34, R12, R36 ;  /* 0x0000000c2224722b */ /* 0x010fc60000000024 */
[----:B------:R-:W4:Y:S01]  /*2b70*/  LDG.E.64 R12, desc[UR4][R50.64+0x310] ;  /* 0x00031004320c7981 */ /* 0x000f22000c1e1b00 */
[----:B--2---:R-:W-:-:S03]  /*2b80*/  DFMA R38, R34, R14, R38 ;  /* 0x0000000e2226722b */ /* 0x004fc60000000026 */
[----:B------:R-:W2:Y:S01]  /*2b90*/  LDG.E.64 R14, desc[UR6][R50.64+0x370] ;  /* 0x00037006320e7981 */ /* 0x000ea2000c1e1b00 */
[----:B---3--:R-:W-:-:S03]  /*2ba0*/  DFMA R10, R34, R10, R32 ;  /* 0x0000000a220a722b */ /* 0x008fc60000000020 */
[----:B------:R-:W3:Y:S01]  /*2bb0*/  LDG.E.64 R32, desc[UR6][R50.64+0x78] ;  /* 0x0000780632207981 */ /* 0x000ee2000c1e1b00 */
[----:B-----5:R-:W-:-:S03]  /*2bc0*/  DFMA R6, R34, R6, R42 ;  /* 0x000000062206722b */ /* 0x020fc6000000002a */
        /* <DEDUP_REMOVED lines=24> */
[----:B------:R-:W5:Y:S04]  /*2d50*/  LDG.E.64 R30, desc[UR6][R50.64+0x140] ;  /* 0x00014006321e7981 */ /* 0x000f68000c1e1b00 */
[----:B------:R-:W3:Y:S01]  /*2d60*/  LDG.E.64 R36, desc[UR4][R50.64+0xe0] ;  /* 0x0000e00432247981 */ /* 0x000ee2000c1e1b00 */
[----:B----4-:R-:W-:-:S03]  /*2d70*/  DFMA R40, R28, R40, R8 ;  /* 0x000000281c28722b */ /* 0x010fc60000000008 */
[----:B------:R-:W4:Y:S01]  /*2d80*/  LDG.E.64 R8, desc[UR6][R50.64+0x200] ;  /* 0x0002000632087981 */ /* 0x000f22000c1e1b00 */
[----:B--2---:R-:W-:-:S03]  /*2d90*/  DFMA R52, R28, R34, R52 ;  /* 0x000000221c34722b */ /* 0x004fc60000000034 */
[----:B------:R-:W2:Y:S01]  /*2da0*/  LDG.E.64 R34, desc[UR4][R50.64+0x260] ;  /* 0x0002600432227981 */ /* 0x000ea2000c1e1b00 */
[----:B-----5:R-:W-:-:S03]  /*2db0*/  DFMA R46, R28, R30, R44 ;  /* 0x0000001e1c2e722b */ /* 0x020fc6000000002c */
[----:B------:R-:W5:Y:S01]  /*2dc0*/  LDG.E.64 R44, desc[UR6][R50.64+0x320] ;  /* 0x00032006322c7981 */ /* 0x000f62000c1e1b00 */
[----:B---3--:R-:W-:-:S03]  /*2dd0*/  DFMA R32, R28, R32, R10 ;  /* 0x000000201c20722b */ /* 0x008fc6000000000a */
[----:B------:R-:W3:Y:S04]  /*2de0*/  LDG.E.64 R30, desc[UR4][R50.64+0x2c0] ;  /* 0x0002c004321e7981 */ /* 0x000ee8000c1e1b00 */
[----:B------:R-:W3:Y:S01]  /*2df0*/  LDG.E.64 R10, desc[UR6][R50.64+0x380] ;  /* 0x00038006320a7981 */ /* 0x000ee2000c1e1b00 */
[----:B----4-:R-:W-:-:S03]  /*2e00*/  DFMA R8, R28, R8, R42 ;  /* 0x000000081c08722b */ /* 0x010fc6000000002a */
[----:B------:R-:W4:Y:S01]  /*2e10*/  LDG.E.64 R42, desc[UR4][R50.64+0x28] ;  /* 0x00002804322a7981 */ /* 0x000f22000c1e1b00 */
[----:B--2---:R-:W-:-:S03]  /*2e20*/  DFMA R34, R28, R34, R38 ;  /* 0x000000221c22722b */ /* 0x004fc60000000026 */
[----:B------:R-:W2:Y:S01]  /*2e30*/  LDG.E.64 R38, desc[UR4][R50.64+0x88] ;  /* 0x0000880432267981 */ /* 0x000ea2000c1e1b00 */
[----:B-----5:R-:W-:-:S03]  /*2e40*/  DFMA R12, R28, R44, R12 ;  /* 0x0000002c1c0c722b */ /* 0x020fc6000000000c */
[----:B------:R-:W5:Y:S01]  /*2e50*/  LDG.E.64 R44, desc[UR4][R50.64+0xe8] ;  /* 0x0000e804322c7981 */ /* 0x000f62000c1e1b00 */
[C---:B------:R-:W-:Y:S02]  /*2e60*/  DFMA R36, R28.reuse, R36, R48 ;  /* 0x000000241c24722b */ /* 0x040fe40000000030 */
[C---:B---3--:R-:W-:Y:S01]  /*2e70*/  DFMA R6, R28.reuse, R30, R6 ;  /* 0x0000001e1c06722b */ /* 0x048fe20000000006 */
[----:B------:R-:W3:Y:S01]  /*2e80*/  LDG.E.64 R30, desc[UR6][R50.64+0x148] ;  /* 0x00014806321e7981 */ /* 0x000ee2000c1e1b00 */
[----:B------:R-:W-:-:S03]  /*2e90*/  DFMA R10, R28, R10, R14 ;  /* 0x0000000a1c0a722b */ /* 0x000fc6000000000e */
        /* <DEDUP_REMOVED lines=9> */
[----:B------:R-:W3:Y:S01]  /*2f30*/  LDG.E.64 R32, desc[UR4][R50.64+0x30] ;  /* 0x0000300432207981 */ /* 0x000ee2000c1e1b00 */
[----:B------:R-:W-:-:S03]  /*2f40*/  DFMA R8, R26, R14, R8 ;  /* 0x0000000e1a08722b */ /* 0x000fc60000000008 */
[----:B------:R-:W3:Y:S01]  /*2f50*/  LDG.E.64 R14, desc[UR6][R50.64+0x90] ;  /* 0x00009006320e7981 */ /* 0x000ee2000c1e1b00 */
[----:B------:R-:W-:-:S03]  /*2f60*/  DFMA R46, R26, R30, R46 ;  /* 0x0000001e1a2e722b */ /* 0x000fc6000000002e */
        /* <DEDUP_REMOVED lines=26> */
[----:B------:R-:W-:-:S03]  /*3110*/  DFMA R6, R24, R30, R6 ;  /* 0x0000001e1806722b */ /* 0x000fc60000000006 */
[----:B------:R-:W3:Y:S01]  /*3120*/  LDG.E.64 R30, desc[UR4][R50.64+0x158] ;  /* 0x00015804321e7981 */ /* 0x000ee2000c1e1b00 */
[----:B----4-:R-:W-:-:S03]  /*3130*/  DFMA R36, R24, R36, R44 ;  /* 0x000000241824722b */ /* 0x010fc6000000002c */
[----:B------:R-:W4:Y:S04]  /*3140*/  LDG.E.64 R24, desc[UR8][R50.64+0x218] ;  /* 0x0002180832187981 */ /* 0x000f28000c1e1b00 */
[----:B------:R-:W4:Y:S01]  /*3150*/  LDG.E.64 R44, desc[UR6][R50.64+0x340] ;  /* 0x00034006322c7981 */ /* 0x000f22000c1e1b00 */
[----:B--2---:R-:W-:-:S03]  /*3160*/  DFMA R46, R22, R46, R32 ;  /* 0x0000002e162e722b */ /* 0x004fc60000000020 */
[----:B------:R-:W2:Y:S01]  /*3170*/  LDG.E.64 R32, desc[UR4][R50.64+0x278] ;  /* 0x0002780432207981 */ /* 0x000ea2000c1e1b00 */
[----:B-----5:R-:W-:-:S03]  /*3180*/  DFMA R48, R22, R10, R40 ;  /* 0x0000000a1630722b */ /* 0x020fc60000000028 */
[----:B------:R-:W5:Y:S04]  /*3190*/  LDG.E.64 R10, desc[UR4][R50.64+0x2d8] ;  /* 0x0002d804320a7981 */ /* 0x000f68000c1e1b00 */
[----:B------:R-:W5:Y:S01]  /*31a0*/  LDG.E.64 R40, desc[UR6][R50.64+0x348] ;  /* 0x0003480632287981 */ /* 0x000f62000c1e1b00 */
[----:B---3--:R-:W-:-:S03]  /*31b0*/  DFMA R42, R22, R42, R12 ;  /* 0x0000002a162a722b */ /* 0x008fc6000000000c */
[----:B------:R-:W3:Y:S01]  /*31c0*/  LDG.E.64 R12, desc[UR8][R50.64+0x398] ;  /* 0x00039808320c7981 */ /* 0x000ee2000c1e1b00 */
[C---:B------:R-:W-:Y:S01]  /*31d0*/  DFMA R34, R22.reuse, R34, R26 ;  /* 0x000000221622722b */ /* 0x040fe2000000001a */
[----:B------:R-:W0:Y:S01]  /*31e0*/  LDC.64 R26, c[0x0][0x380] ;  /* 0x0000e000ff1a7b82 */ /* 0x000e220000000a00 */
[C---:B------:R-:W-:Y:S01]  /*31f0*/  DFMA R30, R22.reuse, R30, R38 ;  /* 0x0000001e161e722b */ /* 0x040fe20000000026 */
[----:B0-----:R-:W3:Y:S01]  /*3200*/  LDG.E.64 R38, desc[UR6][R26.64+0x40] ;  /* 0x000040061a267981 */ /* 0x001ee2000c1e1b00 */
[----:B----4-:R-:W-:-:S03]  /*3210*/  DFMA R8, R22, R24, R8 ;  /* 0x000000181608722b */ /* 0x010fc60000000008 */
[----:B------:R-:W4:Y:S01]  /*3220*/  LDG.E.64 R24, desc[UR4][R50.64+0x350] ;  /* 0x0003500432187981 */ /* 0x000f22000c1e1b00 */
[----:B------:R-:W-:-:S03]  /*3230*/  DFMA R44, R20, R44, R42 ;  /* 0x0000002c142c722b */ /* 0x000fc6000000002a */
[----:B------:R-:W4:Y:S01]  /*3240*/  LDG.E.64 R42, desc[UR8][R50.64+0x3a8] ;  /* 0x0003a808322a7981 */ /* 0x000f22000c1e1b00 */
[----:B--2---:R-:W-:-:S03]  /*3250*/  DFMA R14, R22, R32, R14 ;  /* 0x00000020160e722b */ /* 0x004fc6000000000e */
[----:B------:R-:W2:Y:S01]  /*3260*/  LDG.E.64 R32, desc[UR10][R50.64+0x3a0] ;  /* 0x0003a00a32207981 */ /* 0x000ea2000c1e1b00 */
[----:B-----5:R-:W-:-:S03]  /*3270*/  DFMA R6, R22, R10, R6 ;  /* 0x0000000a1606722b */ /* 0x020fc60000000006 */
[----:B------:R-:W5:Y:S01]  /*3280*/  LDG.E.64 R10, desc[UR6][R50.64+0x3b0] ;  /* 0x0003b006320a7981 */ /* 0x000f62000c1e1b00 */
[----:B------:R-:W-:Y:S02]  /*3290*/  DFMA R40, R18, R40, R44 ;  /* 0x000000281228722b */ /* 0x000fe4000000002c */
[C---:B------:R-:W-:Y:S01]  /*32a0*/  DFMA R28, R22.reuse, R28, R52 ;  /* 0x0000001c161c722b */ /* 0x040fe20000000034 */
[----:B------:R-:W5:Y:S01]  /*32b0*/  LDG.E.64 R44, desc[UR4][R50.64+0x40] ;  /* 0x00004004322c7981 */ /* 0x000f62000c1e1b00 */
[----:B---3--:R-:W-:-:S03]  /*32c0*/  DFMA R12, R22, R12, R36 ;  /* 0x0000000c160c722b */ /* 0x008fc60000000024 */
[----:B------:R-:W3:Y:S04]  /*32d0*/  LDG.E.64 R22, desc[UR4][R50.64+0xa0] ;  /* 0x0000a00432167981 */ /* 0x000ee8000c1e1b00 */
[----:B------:R-:W3:Y:S01]  /*32e0*/  LDG.E.64 R36, desc[UR4][R50.64+0x160] ;  /* 0x0001600432247981 */ /* 0x000ee2000c1e1b00 */
[----:B------:R-:W-:Y:S02]  /*32f0*/  R2UR UR16, R16 ;  /* 0x00000000101072ca */ /* 0x000fe400000e0000 */
[----:B------:R-:W-:Y:S01]  /*3300*/  R2UR UR17, R17 ;  /* 0x00000000111172ca */ /* 0x000fe200000e0000 */
[----:B------:R-:W3:Y:S01]  /*3310*/  LDG.E.64 R52, desc[UR4][R26.64] ;  /* 0x000000041a347981 */ /* 0x000ee2000c1e1b00 */
[----:B----4-:R-:W-:-:S03]  /*3320*/  DADD R40, R40, -R24 ;  /* 0x0000000028287229 */ /* 0x010fc60000000818 */
[----:B------:R-:W4:Y:S05]  /*3330*/  LDG.E.64 R24, desc[UR8][R26.64+0x48] ;  /* 0x000048081a187981 */ /* 0x000f2a000c1e1b00 */
[----:B------:R-:W-:Y:S01]  /*3340*/  DSETP.GTU.AND P0, PT, |R40|, R38, PT ;  /* 0x000000262800722a */ /* 0x000fe20003f0c200 */
[----:B------:R-:W4:Y:S04]  /*3350*/  LDG.E.64 R38, desc[UR10][R50.64+0x2e0] ;  /* 0x0002e00a32267981 */ /* 0x000f28000c1e1b00 */
[----:B------:R-:W4:Y:S01]  /*3360*/  LDG.E.64 R40, desc[UR4][R50.64+0x280] ;  /* 0x0002800432287981 */ /* 0x000f22000c1e1b00 */
[----:B--2---:R-:W-:-:S03]  /*3370*/  DFMA R12, R20, R32, R12 ;  /* 0x00000020140c722b */ /* 0x004fc6000000000c */
[----:B------:R-:W2:Y:S05]  /*3380*/  LDG.E.64 R32, desc[UR6][R50.64+0x100] ;  /* 0x0001000632207981 */ /* 0x000eaa000c1e1b00 */
[----:B------:R-:W-:Y:S02]  /*3390*/  DFMA R42, R18, R42, R12 ;  /* 0x0000002a122a722b */ /* 0x000fe4000000000c */
[----:B------:R-:W2:Y:S06]  /*33a0*/  LDG.E.64 R12, desc[UR8][R50.64+0x1c0] ;  /* 0x0001c008320c7981 */ /* 0x000eac000c1e1b00 */
[----:B-----5:R-:W-:Y:S01]  /*33b0*/  DADD R42, R42, -R10 ;  /* 0x000000002a2a7229 */ /* 0x020fe2000000080a */
[----:B------:R-:W5:Y:S01]  /*33c0*/  LDG.E.64 R10, desc[UR6][R50.64+0x2e8] ;  /* 0x0002e806320a7981 */ /* 0x000f62000c1e1b00 */
[----:B---3--:R-:W-:-:S03]  /*33d0*/  DFMA R22, R20, R22, R28 ;  /* 0x000000161416722b */ /* 0x008fc6000000001c */
[----:B------:R-:W3:Y:S01]  /*33e0*/  LDG.E.64 R28, desc[UR10][R50.64+0x2f0] ;  /* 0x0002f00a321c7981 */ /* 0x000ee2000c1e1b00 */
[----:B------:R-:W-:-:S03]  /*33f0*/  DFMA R36, R20, R36, R30 ;  /* 0x000000241424722b */ /* 0x000fc6000000001e */
[----:B------:R-:W3:Y:S01]  /*3400*/  LDG.E.64 R30, desc[UR12][R26.64+0x38] ;  /* 0x0000380c1a1e7981 */ /* 0x000ee2000c1e1b00 */
[----:B----4-:R-:W-:-:S03]  /*3410*/  DSETP.GTU.OR P0, PT, |R42|, R24, P0 ;  /* 0x000000182a00722a */ /* 0x010fc6000070c600 */
[----:B------:R-:W4:Y:S01]  /*3420*/  LDG.E.64 R24, desc[UR4][R50.64+0x288] ;  /* 0x0002880432187981 */ /* 0x000f22000c1e1b00 */
[----:B------:R-:W-:-:S03]  /*3430*/  DFMA R44, R20, R44, R46 ;  /* 0x0000002c142c722b */ /* 0x000fc6000000002e */
[----:B------:R-:W4:Y:S01]  /*3440*/  LDG.E.64 R46, desc[UR6][R50.64+0x168] ;  /* 0x00016806322e7981 */ /* 0x000f22000c1e1b00 */
[----:B------:R-:W-:-:S03]  /*3450*/  DFMA R38, R20, R38, R6 ;  /* 0x000000261426722b */ /* 0x000fc60000000006 */
[----:B------:R-:W4:Y:S01]  /*3460*/  LDG.E.64 R6, desc[UR4][R50.64+0x108] ;  /* 0x0001080432067981 */ /* 0x000f22000c1e1b00 */
[----:B------:R-:W-:-:S03]  /*3470*/  DFMA R14, R20, R40, R14 ;  /* 0x00000028140e722b */ /* 0x000fc6000000000e */
[----:B------:R-:W4:Y:S04]  /*3480*/  LDG.E.64 R40, desc[UR10][R26.64+0x30] ;  /* 0x0000300a1a287981 */ /* 0x000f28000c1e1b00 */
[----:B------:R-:W4:Y:S01]  /*3490*/  LDG.E.64 R42, desc[UR4][R50.64+0x228] ;  /* 0x00022804322a7981 */ /* 0x000f22000c1e1b00 */
[----:B--2---:R-:W-:-:S03]  /*34a0*/  DFMA R48, R20, R32, R48 ;  /* 0x000000201430722b */ /* 0x004fc60000000030 */
[----:B------:R-:W2:Y:S01]  /*34b0*/  LDG.E.64 R32, desc[UR6][R50.64+0x220] ;  /* 0x0002200632207981 */ /* 0x000ea2000c1e1b00 */
[----:B------:R-:W-:-:S03]  /*34c0*/  DFMA R12, R20, R12, R34 ;  /* 0x0000000c140c722b */ /* 0x000fc60000000022 */
[----:B------:R-:W2:Y:S01]  /*34d0*/  LDG.E.64 R34, desc[UR8][R50.64+0x290] ;  /* 0x0002900832227981 */ /* 0x000ea2000c1e1b00 */
[----:B-----5:R-:W-:-:S03]  /*34e0*/  DFMA R10, R18, R10, R38 ;  /* 0x0000000a120a722b */ /* 0x020fc60000000026 */
[----:B------:R-:W5:Y:S05]  /*34f0*/  LDG.E.64 R38, desc[UR8][R50.64+0x1c8] ;  /* 0x0001c80832267981 */ /* 0x000f6a000c1e1b00 */
[----:B---3--:R-:W-:Y:S01]  /*3500*/  DADD R10, R10, -R28 ;  /* 0x000000000a0a7229 */ /* 0x008fe2000000081c */
[----:B------:R-:W-:Y:S01]  /*3510*/  R2UR UR14, R16 ;  /* 0x00000000100e72ca */ /* 0x000fe200000e0000 */
[----:B------:R-:W3:Y:S01]  /*3520*/  LDG.E.64 R28, desc[UR10][R50.64+0x110] ;  /* 0x0001100a321c7981 */ /* 0x000ee2000c1e1b00 */
[----:B------:R-:W-:-:S05]  /*3530*/  R2UR UR15, R17 ;  /* 0x00000000110f72ca */ /* 0x000fca00000e0000 */
[----:B------:R-:W-:Y:S02]  /*3540*/  DSETP.GTU.OR P0, PT, |R10|, R30, P0 ;  /* 0x0000001e0a00722a */ /* 0x000fe4000070c600 */
[----:B------:R-:W3:Y:S04]  /*3550*/  LDG.E.64 R10, desc[UR8][R26.64+0x28] ;  /* 0x000028081a0a7981 */ /* 0x000ee8000c1e1b00 */
[----:B------:R-:W3:Y:S01]  /*3560*/  LDG.E.64 R30, desc[UR6][R50.64+0xa8] ;  /* 0x0000a806321e7981 */ /* 0x000ee2000c1e1b00 */
[----:B----4-:R-:W-:-:S03]  /*3570*/  DFMA R14, R18, R24, R14 ;  /* 0x00000018120e722b */ /* 0x010fc6000000000e */
[----:B------:R-:W4:Y:S01]  /*3580*/  LDG.E.64 R24, desc[UR14][R26.64+0x18] ;  /* 0x0000180e1a187981 */ /* 0x000f22000c1e1b00 */
[----:B------:R-:W-:-:S03]  /*3590*/  DFMA R48, R18, R6, R48 ;  /* 0x000000061230722b */ /* 0x000fc60000000030 */
[----:B------:R-:W4:Y:S01]  /*35a0*/  LDG.E.64 R6, desc[UR16][R26.64+0x20] ;  /* 0x000020101a067981 */ /* 0x000f22000c1e1b00 */
[----:B------:R-:W-:-:S03]  /*35b0*/  DFMA R36, R18, R46, R36 ;  /* 0x0000002e1224722b */ /* 0x000fc60000000024 */
[----:B------:R-:W4:Y:S01]  /*35c0*/  LDG.E.64 R46, desc[UR6][R50.64+0x50] ;  /* 0x00005006322e7981 */ /* 0x000f22000c1e1b00 */
[----:B--2---:R-:W-:-:S03]  /*35d0*/  DFMA R32, R20, R32, R8 ;  /* 0x000000201420722b */ /* 0x004fc60000000008 */
[----:B------:R-:W2:Y:S04]  /*35e0*/  LDG.E.64 R8, desc[UR6][R50.64+0x230] ;  /* 0x0002300632087981 */ /* 0x000ea8000c1e1b00 */
[----:B------:R-:W4:Y:S01]  /*35f0*/  LDG.E.64 R20, desc[UR12][R50.64+0x170] ;  /* 0x0001700c32147981 */ /* 0x000f22000c1e1b00 */
[----:B------:R-:W-:-:S03]  /*3600*/  DADD R34, R14, -R34 ;  /* 0x000000000e227229 */ /* 0x000fc60000000822 */
[----:B------:R-:W4:Y:S05]  /*3610*/  LDG.E.64 R14, desc[UR4][R50.64+0x1d0] ;  /* 0x0001d004320e7981 */ /* 0x000f2a000c1e1b00 */
[----:B------:R-:W-:Y:S02]  /*3620*/  DSETP.GTU.OR P0, PT, |R34|, R40, P0 ;  /* 0x000000282200722a */ /* 0x000fe4000070c600 */
[----:B------:R-:W4:Y:S01]  /*3630*/  LDG.E.64 R34, desc[UR4][R50.64+0x48] ;  /* 0x0000480432227981 */ /* 0x000f22000c1e1b00 */
[----:B-----5:R-:W-:-:S03]  /*3640*/  DFMA R40, R18, R38, R12 ;  /* 0x000000261228722b */ /* 0x020fc6000000000c */
[----:B------:R-:W5:Y:S04]  /*3650*/  LDG.E.64 R38, desc[UR8][R50.64+0xb0] ;  /* 0x0000b00832267981 */ /* 0x000f68000c1e1b00 */
[----:B------:R-:W5:Y:S01]  /*3660*/  LDG.E.64 R12, desc[UR12][R26.64+0x10] ;  /* 0x0000100c1a0c7981 */ /* 0x000f62000c1e1b00 */
[----:B------:R-:W-:-:S03]  /*3670*/  DFMA R32, R18, R42, R32 ;  /* 0x0000002a1220722b */ /* 0x000fc60000000020 */
[----:B------:R-:W5:Y:S01]  /*3680*/  LDG.E.64 R42, desc[UR10][R26.64+0x8] ;  /* 0x0000080a1a2a7981 */ /* 0x000f62000c1e1b00 */
[----:B---3--:R-:W-:Y:S02]  /*3690*/  DADD R28, R48, -R28 ;  /* 0x00000000301c7229 */ /* 0x008fe4000000081c */
[----:B------:R-:W-:Y:S01]  /*36a0*/  DFMA R22, R18, R30, R22 ;  /* 0x0000001e1216722b */ /* 0x000fe20000000016 */
[----:B------:R-:W-:Y:S01]  /*36b0*/  BSSY.RECONVERGENT B0, `(.L_x_32) ;  /* 0x0000021000007945 */ /* 0x000fe20003800200 */
[----:B--2---:R-:W-:Y:S02]  /*36c0*/  DADD R8, R32, -R8 ;  /* 0x0000000020087229 */ /* 0x004fe40000000808 */
[----:B----4-:R-:W-:-:S06]  /*36d0*/  DADD R14, R40, -R14 ;  /* 0x00000000280e7229 */ /* 0x010fcc000000080e */
[----:B------:R-:W-:Y:S02]  /*36e0*/  DSETP.GTU.OR P0, PT, |R8|, R10, P0 ;  /* 0x0000000a0800722a */ /* 0x000fe4000070c600 */
[----:B------:R-:W-:-:S04]  /*36f0*/  DADD R20, R36, -R20 ;  /* 0x0000000024147229 */ /* 0x000fc80000000814 */
[----:B------:R-:W-:Y:S02]  /*3700*/  DSETP.GTU.OR P0, PT, |R14|, R6, P0 ;  /* 0x000000060e00722a */ /* 0x000fe4000070c600 */
[----:B------:R-:W-:-:S04]  /*3710*/  DFMA R34, R18, R34, R44 ;  /* 0x000000221222722b */ /* 0x000fc8000000002c */
[----:B------:R-:W-:Y:S02]  /*3720*/  DSETP.GTU.OR P0, PT, |R20|, R24, P0 ;  /* 0x000000181400722a */ /* 0x000fe4000070c600 */
[----:B-----5:R-:W-:-:S04]  /*3730*/  DADD R22, R22, -R38 ;  /* 0x0000000016167229 */ /* 0x020fc80000000826 */
[----:B------:R-:W-:Y:S02]  /*3740*/  DSETP.GTU.OR P0, PT, |R28|, R12, P0 ;  /* 0x0000000c1c00722a */ /* 0x000fe4000070c600 */
[----:B------:R-:W-:-:S04]  /*3750*/  DADD R34, R34, -R46 ;  /* 0x0000000022227229 */ /* 0x000fc8000000082e */
[----:B------:R-:W-:-:S06]  /*3760*/  DSETP.GTU.OR P0, PT, |R22|, R42, P0 ;  /* 0x0000002a1600722a */ /* 0x000fcc000070c600 */
[----:B------:R-:W-:-:S14]  /*3770*/  DSETP.GTU.OR P0, PT, |R34|, R52, P0 ;  /* 0x000000342200722a */ /* 0x000fdc000070c600 */
[----:B------:R-:W-:Y:S05]  /*3780*/  @P0 BRA `(.L_x_33) ;  /* 0x00000000004c0947 */ /* 0x000fea0003800000 */
[----:B------:R-:W0:Y:S01]  /*3790*/  S2R R7, SR_LANEID ;  /* 0x0000000000077919 */ /* 0x000e220000000000 */
[----:B------:R-:W-:Y:S01]  /*37a0*/  VOTEU.ANY UR4, UPT, PT ;  /* 0x0000000000047886 */ /* 0x000fe200038e0100 */
[----:B------:R-:W1:Y:S01]  /*37b0*/  LDC.64 R8, c[0x0][0x3a0] ;  /* 0x0000e800ff087b82 */ /* 0x000e620000000a00 */
[----:B------:R-:W0:Y:S08]  /*37c0*/  FLO.U32 R4, UR4 ;  /* 0x0000000400047d00 */ /* 0x000e3000080e0000 */
[----:B------:R-:W2:Y:S01]  /*37d0*/  POPC R13, UR4 ;  /* 0x00000004000d7d09 */ /* 0x000ea20008000000 */
[----:B0-----:R-:W-:-:S02]  /*37e0*/  ISETP.EQ.U32.AND P0, PT, R4, R7, PT ;  /* 0x000000070400720c */ /* 0x001fc40003f02070 */
[----:B------:R-:W2:Y:S11]  /*37f0*/  LDC.64 R6, c[0x0][0x3a8] ;  /* 0x0000ea00ff067b82 */ /* 0x000eb60000000a00 */
[----:B------:R-:W-:-:S02]  /*3800*/  @P0 R2UR UR6, R16 ;  /* 0x00000000100602ca */ /* 0x000fc400000e0000 */
[----:B------:R-:W-:-:S13]  /*3810*/  @P0 R2UR UR7, R17 ;  /* 0x00000000110702ca */ /* 0x000fda00000e0000 */
[----:B--2---:R-:W2:Y:S01]  /*3820*/  @P0 ATOMG.E.ADD.STRONG.GPU PT, R7, desc[UR6][R6.64], R13 ;  /* 0x8000000d060709a8 */ /* 0x004ea200081ef106 */
[----:B------:R-:W-:Y:S01]  /*3830*/  R2UR UR5, R17 ;  /* 0x00000000110572ca */ /* 0x000fe200000e0000 */
[----:B------:R-:W0:Y:S02]  /*3840*/  S2R R10, SR_LTMASK ;  /* 0x00000000000a7919 */ /* 0x000e240000003900 */
[----:B0-----:R-:W-:Y:S02]  /*3850*/  LOP3.LUT R10, R10, UR4, RZ, 0xc0, !PT ;  /* 0x000000040a0a7c12 */ /* 0x001fe4000f8ec0ff */
[----:B------:R-:W-:-:S04]  /*3860*/  R2UR UR4, R16 ;  /* 0x00000000100472ca */ /* 0x000fc800000e0000 */
[----:B------:R-:W0:Y:S01]  /*3870*/  POPC R10, R10 ;  /* 0x0000000a000a7309 */ /* 0x000e220000000000 */
[----:B--2---:R-:W0:Y:S02]  /*3880*/  SHFL.IDX PT, R11, R7, R4, 0x1f ;  /* 0x00001f04070b7589 */ /* 0x004e2400000e0000 */
[----:B0-----:R-:W-:-:S04]  /*3890*/  IMAD.IADD R11, R11, 0x1, R10 ;  /* 0x000000010b0b7824 */ /* 0x001fc800078e020a */
[----:B-1----:R-:W-:-:S05]  /*38a0*/  IMAD.WIDE R8, R11, 0x8, R8 ;  /* 0x000000080b087825 */ /* 0x002fca00078e0208 */
[----:B------:R0:W-:Y:S02]  /*38b0*/  STG.E.64 desc[UR4][R8.64], R2 ;  /* 0x0000000208007986 */ /* 0x0001e4000c101b04 */
.L_x_33:
[----:B------:R-:W-:Y:S05]  /*38c0*/  BSYNC.RECONVERGENT B0 ;  /* 0x0000000000007941 */ /* 0x000fea0003800200 */
.L_x_32:
[----:B0-----:R-:W-:-:S05]  /*38d0*/  IADD3 R2, P0, PT, R2, 0x1, RZ ;  /* 0x0000000102027810 */ /* 0x001fca0007f1e0ff */
[----:B------:R-:W-:Y:S01]  /*38e0*/  IMAD.X R3, RZ, RZ, R3, P0 ;  /* 0x000000ffff037224 */ /* 0x000fe200000e0603 */
[----:B------:R-:W-:-:S04]  /*38f0*/  ISETP.GE.U32.AND P0, PT, R2, R5, PT ;  /* 0x000000050200720c */ /* 0x000fc80003f06070 */
[----:B------:R-:W-:-:S13]  /*3900*/  ISETP.GE.AND.EX P0, PT, R3, R0, PT, P0 ;  /* 0x000000000300720c */ /* 0x000fda0003f06300 */
[----:B------:R-:W-:Y:S05]  /*3910*/  @!P0 BRA `(.L_x_34) ;  /* 0xffffffc8009c8947 */ /* 0x000fea000383ffff */
[----:B------:R-:W-:Y:S05]  /*3920*/  EXIT ;  /* 0x000000000000794d */ /* 0x000fea0003800000 */
        .weak           $__internal_0_$__cuda_sm20_div_s64
        .type           $__internal_0_$__cuda_sm20_div_s64,@function
        .size           $__internal_0_$__cuda_sm20_div_s64,($__internal_1_$__cuda_sm20_rem_s64 - $__internal_0_$__cuda_sm20_div_s64)
$__internal_0_$__cuda_sm20_div_s64:
[-C--:B------:R-:W-:Y:S02]  /*3930*/  IADD3 R36, P1, PT, RZ, -R13.reuse, RZ ;  /* 0x8000000dff247210 */ /* 0x080fe40007f3e0ff */
[----:B------:R-:W-:Y:S02]  /*3940*/  ISETP.GE.AND P0, PT, R12, RZ, PT ;  /* 0x000000ff0c00720c */ /* 0x000fe40003f06270 */
[-C--:B------:R-:W-:Y:S02]  /*3950*/  IADD3.X R9, PT, PT, RZ, ~R12.reuse, RZ, P1, !PT ;  /* 0x8000000cff097210 */ /* 0x080fe40000ffe4ff */
[----:B------:R-:W-:Y:S02]  /*3960*/  SEL R36, R36, R13, !P0 ;  /* 0x0000000d24247207 */ /* 0x000fe40004000000 */
[----:B------:R-:W-:Y:S02]  /*3970*/  SEL R37, R9, R12, !P0 ;  /* 0x0000000c09257207 */ /* 0x000fe40004000000 */
[----:B------:R-:W-:-:S02]  /*3980*/  ISETP.GE.AND P3, PT, R7, RZ, PT ;  /* 0x000000ff0700720c */ /* 0x000fc40003f66270 */
[----:B------:R-:W0:Y:S08]  /*3990*/  I2F.U64.RP R6, R36 ;  /* 0x0000002400067312 */ /* 0x000e300000309000 */
[----:B0-----:R-:W0:Y:S02]  /*39a0*/  MUFU.RCP R14, R6 ;  /* 0x00000006000e7308 */ /* 0x001e240000001000 */
[----:B0-----:R-:W-:-:S06]  /*39b0*/  VIADD R14, R14, 0x1ffffffe ;  /* 0x1ffffffe0e0e7836 */ /* 0x001fcc0000000000 */
[----:B------:R-:W0:Y:S02]  /*39c0*/  F2I.U64.TRUNC R40, R14 ;  /* 0x0000000e00287311 */ /* 0x000e24000020d800 */
[----:B0-----:R-:W-:Y:S01]  /*39d0*/  IMAD.WIDE.U32 R8, R40, R36, RZ ;  /* 0x0000002428087225 */ /* 0x001fe200078e00ff */
[----:B------:R-:W-:-:S03]  /*39e0*/  MOV R43, R40 ;  /* 0x00000028002b7202 */ /* 0x000fc60000000f00 */
[----:B------:R-:W-:Y:S01]  /*39f0*/  IMAD R9, R40, R37, R9 ;  /* 0x0000002528097224 */ /* 0x000fe200078e0209 */
[----:B------:R-:W-:-:S03]  /*3a00*/  IADD3 R8, P0, PT, RZ, -R8, RZ ;  /* 0x80000008ff087210 */ /* 0x000fc60007f1e0ff */
[----:B------:R-:W-:Y:S02]  /*3a10*/  IMAD R9, R41, R36, R9 ;  /* 0x0000002429097224 */ /* 0x000fe400078e0209 */
[----:B------:R-:W-:-:S04]  /*3a20*/  IMAD.HI.U32 R42, R40, R8, RZ ;  /* 0x00000008282a7227 */ /* 0x000fc800078e00ff */
[----:B------:R-:W-:-:S04]  /*3a30*/  IMAD.X R9, RZ, RZ, ~R9, P0 ;  /* 0x000000ffff097224 */ /* 0x000fc800000e0e09 */
[----:B------:R-:W-:-:S04]  /*3a40*/  IMAD.WIDE.U32 R42, P0, R40, R9, R42 ;  /* 0x00000009282a7225 */ /* 0x000fc8000780002a */
[C---:B------:R-:W-:Y:S02]  /*3a50*/  IMAD R6, R41.reuse, R9, RZ ;  /* 0x0000000929067224 */ /* 0x040fe400078e02ff */
[----:B------:R-:W-:-:S04]  /*3a60*/  IMAD.HI.U32 R11, P1, R41, R8, R42 ;  /* 0x00000008290b7227 */ /* 0x000fc8000782002a */
[----:B------:R-:W-:Y:S01]  /*3a70*/  IMAD.HI.U32 R9, R41, R9, RZ ;  /* 0x0000000929097227 */ /* 0x000fe200078e00ff */
[----:B------:R-:W-:-:S03]  /*3a80*/  IADD3 R15, P2, PT, R6, R11, RZ ;  /* 0x0000000b060f7210 */ /* 0x000fc60007f5e0ff */
[----:B------:R-:W-:Y:S02]  /*3a90*/  IMAD.X R9, R9, 0x1, R41, P0 ;  /* 0x0000000109097824 */ /* 0x000fe400000e0629 */
[----:B------:R-:W-:-:S03]  /*3aa0*/  IMAD.WIDE.U32 R40, R15, R36, RZ ;  /* 0x000000240f287225 */ /* 0x000fc600078e00ff */
[----:B------:R-:W-:Y:S01]  /*3ab0*/  IADD3.X R9, PT, PT, RZ, RZ, R9, P2, P1 ;  /* 0x000000ffff097210 */ /* 0x000fe200017e2409 */
[----:B------:R-:W-:Y:S01]  /*3ac0*/  IMAD R8, R15, R37, R41 ;  /* 0x000000250f087224 */ /* 0x000fe200078e0229 */
[----:B------:R-:W-:-:S03]  /*3ad0*/  IADD3 R6, P0, PT, RZ, -R40, RZ ;  /* 0x80000028ff067210 */ /* 0x000fc60007f1e0ff */
[----:B------:R-:W-:Y:S02]  /*3ae0*/  IMAD R8, R9, R36, R8 ;  /* 0x0000002409087224 */ /* 0x000fe400078e0208 */
[----:B------:R-:W-:-:S04]  /*3af0*/  IMAD.HI.U32 R14, R15, R6, RZ ;  /* 0x000000060f0e7227 */ /* 0x000fc800078e00ff */
[----:B------:R-:W-:-:S04]  /*3b00*/  IMAD.X R8, RZ, RZ, ~R8, P0 ;  /* 0x000000ffff087224 */ /* 0x000fc800000e0e08 */
[----:B------:R-:W-:Y:S01]  /*3b10*/  IMAD.WIDE.U32 R40, P0, R15, R8, R14 ;  /* 0x000000080f287225 */ /* 0x000fe2000780000e */
[----:B------:R-:W-:-:S04]  /*3b20*/  IADD3 R15, P4, PT, RZ, -R10, RZ ;  /* 0x8000000aff0f7210 */ /* 0x000fc80007f9e0ff */
[----:B------:R-:W-:Y:S01]  /*3b30*/  SEL R15, R15, R10, !P3 ;  /* 0x0000000a0f0f7207 */ /* 0x000fe20005800000 */
[----:B------:R-:W-:Y:S01]  /*3b40*/  IMAD.HI.U32 R11, P1, R9, R6, R40 ;  /* 0x00000006090b7227 */ /* 0x000fe20007820028 */
[----:B------:R-:W-:-:S03]  /*3b50*/  IADD3.X R10, PT, PT, RZ, ~R7, RZ, P4, !PT ;  /* 0x80000007ff0a7210 */ /* 0x000fc600027fe4ff */
[CC--:B------:R-:W-:Y:S02]  /*3b60*/  IMAD R6, R9.reuse, R8.reuse, RZ ;  /* 0x0000000809067224 */ /* 0x0c0fe400078e02ff */
[----:B------:R-:W-:-:S03]  /*3b70*/  IMAD.HI.U32 R8, R9, R8, RZ ;  /* 0x0000000809087227 */ /* 0x000fc600078e00ff */
[----:B------:R-:W-:Y:S01]  /*3b80*/  IADD3 R6, P2, PT, R6, R11, RZ ;  /* 0x0000000b06067210 */ /* 0x000fe20007f5e0ff */
[----:B------:R-:W-:Y:S01]  /*3b90*/  IMAD.X R8, R8, 0x1, R9, P0 ;  /* 0x0000000108087824 */ /* 0x000fe200000e0609 */
[-C--:B------:R-:W-:Y:S01]  /*3ba0*/  SEL R9, R10, R7.reuse, !P3 ;  /* 0x000000070a097207 */ /* 0x080fe20005800000 */
[----:B------:R-:W-:Y:S01]  /*3bb0*/  IMAD.MOV.U32 R41, RZ, RZ, RZ ;  /* 0x000000ffff297224 */ /* 0x000fe200078e00ff */
[----:B------:R-:W-:Y:S01]  /*3bc0*/  LOP3.LUT R7, R12, R7, RZ, 0x3c, !PT ;  /* 0x000000070c077212 */ /* 0x000fe200078e3cff */
[----:B------:R-:W-:Y:S01]  /*3bd0*/  IMAD.HI.U32 R40, R6, R15, RZ ;  /* 0x0000000f06287227 */ /* 0x000fe200078e00ff */
[----:B------:R-:W-:-:S03]  /*3be0*/  IADD3.X R8, PT, PT, RZ, RZ, R8, P2, P1 ;  /* 0x000000ffff087210 */ /* 0x000fc600017e2408 */
[----:B------:R-:W-:-:S04]  /*3bf0*/  IMAD.WIDE.U32 R40, R6, R9, R40 ;  /* 0x0000000906287225 */ /* 0x000fc800078e0028 */
[C---:B------:R-:W-:Y:S02]  /*3c00*/  IMAD R6, R8.reuse, R9, RZ ;  /* 0x0000000908067224 */ /* 0x040fe400078e02ff */
[----:B------:R-:W-:-:S04]  /*3c10*/  IMAD.HI.U32 R11, P0, R8, R15, R40 ;  /* 0x0000000f080b7227 */ /* 0x000fc80007800028 */
[----:B------:R-:W-:Y:S01]  /*3c20*/  IMAD.HI.U32 R8, R8, R9, RZ ;  /* 0x0000000908087227 */ /* 0x000fe200078e00ff */
[----:B------:R-:W-:-:S04]  /*3c30*/  IADD3 R6, P1, PT, R6, R11, RZ ;  /* 0x0000000b06067210 */ /* 0x000fc80007f3e0ff */
[----:B------:R-:W-:Y:S01]  /*3c40*/  IADD3.X R8, PT, PT, R8, RZ, RZ, P0, !PT ;  /* 0x000000ff08087210 */ /* 0x000fe200007fe4ff */
[----:B------:R-:W-:-:S04]  /*3c50*/  IMAD.WIDE.U32 R10, R6, R36, RZ ;  /* 0x00000024060a7225 */ /* 0x000fc800078e00ff */
[----:B------:R-:W-:Y:S01]  /*3c60*/  IMAD.X R8, RZ, RZ, R8, P1 ;  /* 0x000000ffff087224 */ /* 0x000fe200008e0608 */
[----:B------:R-:W-:Y:S01]  /*3c70*/  IADD3 R15, P1, PT, -R10, R15, RZ ;  /* 0x0000000f0a0f7210 */ /* 0x000fe20007f3e1ff */
[----:B------:R-:W-:-:S03]  /*3c80*/  IMAD R11, R6, R37, R11 ;  /* 0x00000025060b7224 */ /* 0x000fc600078e020b */
[-C--:B------:R-:W-:Y:S01]  /*3c90*/  ISETP.GE.U32.AND P0, PT, R15, R36.reuse, PT ;  /* 0x000000240f00720c */ /* 0x080fe20003f06070 */
[----:B------:R-:W-:Y:S01]  /*3ca0*/  IMAD R10, R8, R36, R11 ;  /* 0x00000024080a7224 */ /* 0x000fe200078e020b */
[----:B------:R-:W-:-:S03]  /*3cb0*/  IADD3 R11, P2, PT, R6, 0x1, RZ ;  /* 0x00000001060b7810 */ /* 0x000fc60007f5e0ff */
[----:B------:R-:W-:Y:S01]  /*3cc0*/  IMAD.X R9, R9, 0x1, ~R10, P1 ;  /* 0x0000000109097824 */ /* 0x000fe200008e0e0a */
[----:B------:R-:W-:-:S04]  /*3cd0*/  IADD3 R14, P1, PT, R15, -R36, RZ ;  /* 0x800000240f0e7210 */ /* 0x000fc80007f3e0ff */
[CC--:B------:R-:W-:Y:S02]  /*3ce0*/  ISETP.GE.U32.AND.EX P0, PT, R9.reuse, R37.reuse, PT, P0 ;  /* 0x000000250900720c */ /* 0x0c0fe40003f06100 */
[----:B------:R-:W-:Y:S02]  /*3cf0*/  IADD3.X R10, PT, PT, R9, ~R37, RZ, P1, !PT ;  /* 0x80000025090a7210 */ /* 0x000fe40000ffe4ff */
[----:B------:R-:W-:Y:S01]  /*3d00*/  SEL R14, R14, R15, P0 ;  /* 0x0000000f0e0e7207 */ /* 0x000fe20000000000 */
[----:B------:R-:W-:Y:S01]  /*3d10*/  IMAD.X R15, RZ, RZ, R8, P2 ;  /* 0x000000ffff0f7224 */ /* 0x000fe200010e0608 */
[----:B------:R-:W-:Y:S02]  /*3d20*/  SEL R11, R11, R6, P0 ;  /* 0x000000060b0b7207 */ /* 0x000fe40000000000 */
[----:B------:R-:W-:Y:S02]  /*3d30*/  SEL R9, R10, R9, P0 ;  /* 0x000000090a097207 */ /* 0x000fe40000000000 */
[----:B------:R-:W-:-:S02]  /*3d40*/  ISETP.GE.U32.AND P1, PT, R14, R36, PT ;  /* 0x000000240e00720c */ /* 0x000fc40003f26070 */
[----:B------:R-:W-:Y:S02]  /*3d50*/  SEL R15, R15, R8, P0 ;  /* 0x000000080f0f7207 */ /* 0x000fe40000000000 */
[----:B------:R-:W-:Y:S02]  /*3d60*/  IADD3 R6, P2, PT, R11, 0x1, RZ ;  /* 0x000000010b067810 */ /* 0x000fe40007f5e0ff */
[----:B------:R-:W-:Y:S02]  /*3d70*/  ISETP.GE.U32.AND.EX P0, PT, R9, R37, PT, P1 ;  /* 0x000000250900720c */ /* 0x000fe40003f06110 */
[----:B------:R-:W-:Y:S01]  /*3d80*/  ISETP.GE.AND P1, PT, R7, RZ, PT ;  /* 0x000000ff0700720c */ /* 0x000fe20003f26270 */
[----:B------:R-:W-:Y:S01]  /*3d90*/  IMAD.X R8, RZ, RZ, R15, P2 ;  /* 0x000000ffff087224 */ /* 0x000fe200010e060f */
[----:B------:R-:W-:-:S04]  /*3da0*/  SEL R6, R6, R11, P0 ;  /* 0x0000000b06067207 */ /* 0x000fc80000000000 */
[----:B------:R-:W-:Y:S02]  /*3db0*/  SEL R8, R8, R15, P0 ;  /* 0x0000000f08087207 */ /* 0x000fe40000000000 */
[----:B------:R-:W-:Y:S02]  /*3dc0*/  IADD3 R9, P2, PT, RZ, -R6, RZ ;  /* 0x80000006ff097210 */ /* 0x000fe40007f5e0ff */
[----:B------:R-:W-:Y:S02]  /*3dd0*/  ISETP.NE.U32.AND P0, PT, R13, RZ, PT ;  /* 0x000000ff0d00720c */ /* 0x000fe40003f05070 */
[----:B------:R-:W-:Y:S02]  /*3de0*/  IADD3.X R7, PT, PT, RZ, ~R8, RZ, P2, !PT ;  /* 0x80000008ff077210 */ /* 0x000fe400017fe4ff */
[----:B------:R-:W-:Y:S02]  /*3df0*/  ISETP.NE.AND.EX P0, PT, R12, RZ, PT, P0 ;  /* 0x000000ff0c00720c */ /* 0x000fe40003f05300 */
[----:B------:R-:W-:-:S02]  /*3e00*/  SEL R9, R9, R6, !P1 ;  /* 0x0000000609097207 */ /* 0x000fc40004800000 */
[----:B------:R-:W-:Y:S01]  /*3e10*/  SEL R7, R7, R8, !P1 ;  /* 0x0000000807077207 */ /* 0x000fe20004800000 */
[----:B------:R-:W-:Y:S01]  /*3e20*/  IMAD.MOV.U32 R8, RZ, RZ, R4 ;  /* 0x000000ffff087224 */ /* 0x000fe200078e0004 */
[----:B------:R-:W-:Y:S01]  /*3e30*/  SEL R6, R9, 0xffffffff, P0 ;  /* 0xffffffff09067807 */ /* 0x000fe20000000000 */
[----:B------:R-:W-:Y:S01]  /*3e40*/  IMAD.MOV.U32 R9, RZ, RZ, 0x0 ;  /* 0x00000000ff097424 */ /* 0x000fe200078e00ff */
[----:B------:R-:W-:-:S03]  /*3e50*/  SEL R7, R7, 0xffffffff, P0 ;  /* 0xffffffff07077807 */ /* 0x000fc60000000000 */
[----:B------:R-:W-:Y:S05]  /*3e60*/  RET.REL.NODEC R8 `(_Z12solverKernelPdPxS_S_S0_Pixx) ;  /* 0xffffffc008647950 */ /* 0x000fea0003c3ffff */
        .weak           $__internal_1_$__cuda_sm20_rem_s64
        .type           $__internal_1_$__cuda_sm20_rem_s64,@function
        .size           $__internal_1_$__cuda_sm20_rem_s64,(.L_x_37 - $__internal_1_$__cuda_sm20_rem_s64)
$__internal_1_$__cuda_sm20_rem_s64:
[-C--:B------:R-:W-:Y:S02]  /*3e70*/  IADD3 R11, P1, PT, RZ, -R8.reuse, RZ ;  /* 0x80000008ff0b7210 */ /* 0x080fe40007f3e0ff */
[----:B------:R-:W-:Y:S02]  /*3e80*/  ISETP.GE.AND P0, PT, R9, RZ, PT ;  /* 0x000000ff0900720c */ /* 0x000fe40003f06270 */
[-C--:B------:R-:W-:Y:S02]  /*3e90*/  IADD3.X R14, PT, PT, RZ, ~R9.reuse, RZ, P1, !PT ;  /* 0x80000009ff0e7210 */ /* 0x080fe40000ffe4ff */
[----:B------:R-:W-:Y:S02]  /*3ea0*/  SEL R10, R11, R8, !P0 ;  /* 0x000000080b0a7207 */ /* 0x000fe40004000000 */
[----:B------:R-:W-:-:S04]  /*3eb0*/  SEL R11, R14, R9, !P0 ;  /* 0x000000090e0b7207 */ /* 0x000fc80004000000 */
[----:B------:R-:W0:Y:S08]  /*3ec0*/  I2F.U64.RP R36, R10 ;  /* 0x0000000a00247312 */ /* 0x000e300000309000 */
[----:B0-----:R-:W0:Y:S02]  /*3ed0*/  MUFU.RCP R36, R36 ;  /* 0x0000002400247308 */ /* 0x001e240000001000 */
[----:B0-----:R-:W-:-:S06]  /*3ee0*/  VIADD R14, R36, 0x1ffffffe ;  /* 0x1ffffffe240e7836 */ /* 0x001fcc0000000000 */
[----:B------:R-:W0:Y:S02]  /*3ef0*/  F2I.U64.TRUNC R14, R14 ;  /* 0x0000000e000e7311 */ /* 0x000e24000020d800 */
[----:B0-----:R-:W-:-:S04]  /*3f00*/  IMAD.WIDE.U32 R32, R14, R10, RZ ;  /* 0x0000000a0e207225 */ /* 0x001fc800078e00ff */
[----:B------:R-:W-:Y:S01]  /*3f10*/  IMAD R33, R14, R11, R33 ;  /* 0x0000000b0e217224 */ /* 0x000fe200078e0221 */
[----:B------:R-:W-:-:S03]  /*3f20*/  IADD3 R37, P0, PT, RZ, -R32, RZ ;  /* 0x80000020ff257210 */ /* 0x000fc60007f1e0ff */
[----:B------:R-:W-:Y:S02]  /*3f30*/  IMAD R33, R15, R10, R33 ;  /* 0x0000000a0f217224 */ /* 0x000fe400078e0221 */
[----:B------:R-:W-:-:S04]  /*3f40*/  IMAD.HI.U32 R32, R14, R37, RZ ;  /* 0x000000250e207227 */ /* 0x000fc800078e00ff */
[----:B------:R-:W-:Y:S01]  /*3f50*/  IMAD.X R39, RZ, RZ, ~R33, P0 ;  /* 0x000000ffff277224 */ /* 0x000fe200000e0e21 */
[----:B------:R-:W-:-:S03]  /*3f60*/  MOV R33, R14 ;  /* 0x0000000e00217202 */ /* 0x000fc60000000f00 */
[-C--:B------:R-:W-:Y:S02]  /*3f70*/  IMAD R41, R15, R39.reuse, RZ ;  /* 0x000000270f297224 */ /* 0x080fe400078e02ff */
[----:B------:R-:W-:-:S04]  /*3f80*/  IMAD.WIDE.U32 R32, P0, R14, R39, R32 ;  /* 0x000000270e207225 */ /* 0x000fc80007800020 */
[----:B------:R-:W-:-:S04]  /*3f90*/  IMAD.HI.U32 R39, R15, R39, RZ ;  /* 0x000000270f277227 */ /* 0x000fc800078e00ff */
[----:B------:R-:W-:-:S05]  /*3fa0*/  IMAD.HI.U32 R32, P1, R15, R37, R32 ;  /* 0x000000250f207227 */ /* 0x000fca0007820020 */
[----:B------:R-:W-:Y:S01]  /*3fb0*/  IADD3 R33, P2, PT, R41, R32, RZ ;  /* 0x0000002029217210 */ /* 0x000fe20007f5e0ff */
[----:B------:R-:W-:-:S04]  /*3fc0*/  IMAD.X R32, R39, 0x1, R15, P0 ;  /* 0x0000000127207824 */ /* 0x000fc800000e060f */
[C---:B------:R-:W-:Y:S01]  /*3fd0*/  IMAD.WIDE.U32 R14, R33.reuse, R10, RZ ;  /* 0x0000000a210e7225 */ /* 0x040fe200078e00ff */
[----:B------:R-:W-:Y:S02]  /*3fe0*/  IADD3.X R37, PT, PT, RZ, RZ, R32, P2, P1 ;  /* 0x000000ffff257210 */ /* 0x000fe400017e2420 */
[----:B------:R-:W-:Y:S01]  /*3ff0*/  ISETP.GE.AND P1, PT, R12, RZ, PT ;  /* 0x000000ff0c00720c */ /* 0x000fe20003f26270 */
[----:B------:R-:W-:Y:S01]  /*4000*/  IMAD R15, R33, R11, R15 ;  /* 0x0000000b210f7224 */ /* 0x000fe200078e020f */
[----:B------:R-:W-:Y:S02]  /*4010*/  IADD3 R39, P0, PT, RZ, -R14, RZ ;  /* 0x8000000eff277210 */ /* 0x000fe40007f1e0ff */
[----:B------:R-:W-:Y:S01]  /*4020*/  IADD3 R14, P4, PT, RZ, -R13, RZ ;  /* 0x8000000dff0e7210 */ /* 0x000fe20007f9e0ff */
[----:B------:R-:W-:Y:S02]  /*4030*/  IMAD R15, R37, R10, R15 ;  /* 0x0000000a250f7224 */ /* 0x000fe400078e020f */
[----:B------:R-:W-:Y:S01]  /*4040*/  IMAD.HI.U32 R32, R33, R39, RZ ;  /* 0x0000002721207227 */ /* 0x000fe200078e00ff */
[----:B------:R-:W-:-:S03]  /*4050*/  SEL R13, R14, R13, !P1 ;  /* 0x0000000d0e0d7207 */ /* 0x000fc60004800000 */
[----:B------:R-:W-:-:S04]  /*4060*/  IMAD.X R36, RZ, RZ, ~R15, P0 ;  /* 0x000000ffff247224 */ /* 0x000fc800000e0e0f */
[----:B------:R-:W-:-:S04]  /*4070*/  IMAD.WIDE.U32 R32, P0, R33, R36, R32 ;  /* 0x0000002421207225 */ /* 0x000fc80007800020 */
[C---:B------:R-:W-:Y:S02]  /*4080*/  IMAD R15, R37.reuse, R36, RZ ;  /* 0x00000024250f7224 */ /* 0x040fe400078e02ff */
[----:B------:R-:W-:-:S04]  /*4090*/  IMAD.HI.U32 R32, P2, R37, R39, R32 ;  /* 0x0000002725207227 */ /* 0x000fc80007840020 */
[----:B------:R-:W-:Y:S01]  /*40a0*/  IMAD.HI.U32 R36, R37, R36, RZ ;  /* 0x0000002425247227 */ /* 0x000fe200078e00ff */
[----:B------:R-:W-:Y:S02]  /*40b0*/  IADD3 R32, P3, PT, R15, R32, RZ ;  /* 0x000000200f207210 */ /* 0x000fe40007f7e0ff */
[-C--:B------:R-:W-:Y:S01]  /*40c0*/  IADD3.X R15, PT, PT, RZ, ~R12.reuse, RZ, P4, !PT ;  /* 0x8000000cff0f7210 */ /* 0x080fe200027fe4ff */
[----:B------:R-:W-:Y:S02]  /*40d0*/  IMAD.X R37, R36, 0x1, R37, P0 ;  /* 0x0000000124257824 */ /* 0x000fe400000e0625 */
[----:B------:R-:W-:Y:S01]  /*40e0*/  IMAD.HI.U32 R14, R32, R13, RZ ;  /* 0x0000000d200e7227 */ /* 0x000fe200078e00ff */
[----:B------:R-:W-:Y:S02]  /*40f0*/  SEL R36, R15, R12, !P1 ;  /* 0x0000000c0f247207 */ /* 0x000fe40004800000 */
[----:B------:R-:W-:Y:S01]  /*4100*/  IADD3.X R37, PT, PT, RZ, RZ, R37, P3, P2 ;  /* 0x000000ffff257210 */ /* 0x000fe20001fe4425 */
[----:B------:R-:W-:-:S02]  /*4110*/  IMAD.MOV.U32 R15, RZ, RZ, RZ ;  /* 0x000000ffff0f7224 */ /* 0x000fc400078e00ff */
        /* <DEDUP_REMOVED lines=11> */
[----:B------:R-:W-:-:S04]  /*41d0*/  IMAD R33, R37, R10, R33 ;  /* 0x0000000a25217224 */ /* 0x000fc800078e0221 */
[----:B------:R-:W-:Y:S01]  /*41e0*/  IMAD.X R33, R36, 0x1, ~R33, P2 ;  /* 0x0000000124217824 */ /* 0x000fe200010e0e21 */
[----:B------:R-:W-:-:S04]  /*41f0*/  IADD3 R13, P2, PT, R39, -R10, RZ ;  /* 0x8000000a270d7210 */ /* 0x000fc80007f5e0ff */
[CC--:B------:R-:W-:Y:S02]  /*4200*/  ISETP.GE.U32.AND.EX P0, PT, R33.reuse, R11.reuse, PT, P0 ;  /* 0x0000000b2100720c */ /* 0x0c0fe40003f06100 */
[----:B------:R-:W-:Y:S02]  /*4210*/  IADD3.X R15, PT, PT, R33, ~R11, RZ, P2, !PT ;  /* 0x8000000b210f7210 */ /* 0x000fe400017fe4ff */
[----:B------:R-:W-:Y:S02]  /*4220*/  SEL R13, R13, R39, P0 ;  /* 0x000000270d0d7207 */ /* 0x000fe40000000000 */
[----:B------:R-:W-:Y:S02]  /*4230*/  SEL R15, R15, R33, P0 ;  /* 0x000000210f0f7207 */ /* 0x000fe40000000000 */
[CC--:B------:R-:W-:Y:S02]  /*4240*/  ISETP.GE.U32.AND P0, PT, R13.reuse, R10.reuse, PT ;  /* 0x0000000a0d00720c */ /* 0x0c0fe40003f06070 */
[----:B------:R-:W-:-:S02]  /*4250*/  IADD3 R48, P2, PT, R13, -R10, RZ ;  /* 0x8000000a0d307210 */ /* 0x000fc40007f5e0ff */
[----:B------:R-:W-:-:S03]  /*4260*/  ISETP.GE.U32.AND.EX P0, PT, R15, R11, PT, P0 ;  /* 0x0000000b0f00720c */ /* 0x000fc60003f06100 */
[----:B------:R-:W-:Y:S01]  /*4270*/  IMAD.X R49, R15, 0x1, ~R11, P2 ;  /* 0x000000010f317824 */ /* 0x000fe200010e0e0b */
[----:B------:R-:W-:-:S04]  /*4280*/  SEL R48, R48, R13, P0 ;  /* 0x0000000d30307207 */ /* 0x000fc80000000000 */
[----:B------:R-:W-:Y:S02]  /*4290*/  SEL R49, R49, R15, P0 ;  /* 0x0000000f31317207 */ /* 0x000fe40000000000 */
[-C--:B------:R-:W-:Y:S02]  /*42a0*/  IADD3 R11, P2, PT, RZ, -R48.reuse, RZ ;  /* 0x80000030ff0b7210 */ /* 0x080fe40007f5e0ff */
[----:B------:R-:W-:Y:S02]  /*42b0*/  ISETP.NE.U32.AND P0, PT, R8, RZ, PT ;  /* 0x000000ff0800720c */ /* 0x000fe40003f05070 */
[----:B------:R-:W-:Y:S01]  /*42c0*/  SEL R48, R11, R48, !P1 ;  /* 0x000000300b307207 */ /* 0x000fe20004800000 */
[----:B------:R-:W-:Y:S01]  /*42d0*/  IMAD.X R8, RZ, RZ, ~R49, P2 ;  /* 0x000000ffff087224 */ /* 0x000fe200010e0e31 */
[----:B------:R-:W-:Y:S01]  /*42e0*/  ISETP.NE.AND.EX P0, PT, R9, RZ, PT, P0 ;  /* 0x000000ff0900720c */ /* 0x000fe20003f05300 */
[----:B------:R-:W-:-:S03]  /*42f0*/  IMAD.MOV.U32 R9, RZ, RZ, 0x0 ;  /* 0x00000000ff097424 */ /* 0x000fc600078e00ff */
[----:B------:R-:W-:Y:S02]  /*4300*/  SEL R49, R8, R49, !P1 ;  /* 0x0000003108317207 */ /* 0x000fe40004800000 */
[----:B------:R-:W-:Y:S02]  /*4310*/  MOV R8, R4 ;  /* 0x0000000400087202 */ /* 0x000fe40000000f00 */
[----:B------:R-:W-:Y:S02]  /*4320*/  SEL R48, R48, 0xffffffff, P0 ;  /* 0xffffffff30307807 */ /* 0x000fe40000000000 */
[----:B------:R-:W-:Y:S01]  /*4330*/  SEL R49, R49, 0xffffffff, P0 ;  /* 0xffffffff31317807 */ /* 0x000fe20000000000 */
[----:B------:R-:W-:Y:S06]  /*4340*/  RET.REL.NODEC R8 `(_Z12solverKernelPdPxS_S_S0_Pixx) ;  /* 0xffffffbc082c7950 */ /* 0x000fec0003c3ffff */
.L_x_35:
[----:B------:R-:W-:-:S00]  /*4350*/  BRA `(.L_x_35) ;  /* 0xfffffffc00fc7947 */ /* 0x000fc0000383ffff */
[----:B------:R-:W-:-:S00]  /*4360*/  NOP ;  /* 0x0000000000007918 */ /* 0x000fc00000000000 */
        /* <DEDUP_REMOVED lines=9> */
.L_x_37:


//--------------------- .nv.shared.reserved.0     --------------------------
	.section	.nv.shared.reserved.0,"aw",@nobits
	.weak		__nv_reservedSMEM_offset_0_alias
	.size		__nv_reservedSMEM_offset_0_alias, 0, 64
	.other		__nv_reservedSMEM_offset_0_alias,@"STO_CUDA_RESERVED_SHARED STV_DEFAULT"
__nv_reservedSMEM_offset_0_alias:
	.zero		0
	.zero		64


//--------------------- .nv.constant0._Z12solverKernelPdPxS_S_S0_Pixx --------------------------
	.section	.nv.constant0._Z12solverKernelPdPxS_S_S0_Pixx,"a",@progbits
	.sectionflags	@""
	.align	4
.nv.constant0._Z12solverKernelPdPxS_S_S0_Pixx:
	.zero		960


//--------------------- SYMBOLS --------------------------

	.type		.nv.reservedSmem.offset0,@object
	.size		.nv.reservedSmem.offset0,0x4
